	.headerflags	@"EF_CUDA_TEXMODE_UNIFIED EF_CUDA_64BIT_ADDRESS EF_CUDA_ACCELERATORS EF_CUDA_SM90 EF_CUDA_VIRTUAL_SM(EF_CUDA_SM90)"
	.elftype	@"ET_EXEC"


//--------------------- .nv.info                  --------------------------
	.section	.nv.info,"",@"SHT_CUDA_INFO"
	.align	4


	//----- nvinfo : EIATTR_REGCOUNT
	.align		4
        /*0000*/ 	.byte	0x04, 0x2f
        /*0002*/ 	.short	(.L_1 - .L_0)
	.align		4
.L_0:
        /*0004*/ 	.word	index@(triton_red_fused__unsafe_index_add_convolution_native_group_norm_32)
        /*0008*/ 	.word	0x0000006f


	//----- nvinfo : EIATTR_MIN_STACK_SIZE
	.align		4
.L_1:
        /*000c*/ 	.byte	0x04, 0x12
        /*000e*/ 	.short	(.L_3 - .L_2)
	.align		4
.L_2:
        /*0010*/ 	.word	index@(triton_red_fused__unsafe_index_add_convolution_native_group_norm_32)
        /*0014*/ 	.word	0x00000000


	//----- nvinfo : EIATTR_FRAME_SIZE
	.align		4
.L_3:
        /*0018*/ 	.byte	0x04, 0x11
        /*001a*/ 	.short	(.L_5 - .L_4)
	.align		4
.L_4:
        /*001c*/ 	.word	index@(triton_red_fused__unsafe_index_add_convolution_native_group_norm_32)
        /*0020*/ 	.word	0x00000000


	//----- nvinfo : EIATTR_MIN_STACK_SIZE
	.align		4
.L_5:
        /*0024*/ 	.byte	0x04, 0x12
        /*0026*/ 	.short	(.L_7 - .L_6)
	.align		4
.L_6:
        /*0028*/ 	.word	index@(triton_red_fused__unsafe_index_add_convolution_native_group_norm_32)
        /*002c*/ 	.word	0x00000000
.L_7:


//--------------------- .nv.info.triton_red_fused__unsafe_index_add_convolution_native_group_norm_32 --------------------------
	.section	.nv.info.triton_red_fused__unsafe_index_add_convolution_native_group_norm_32,"",@"SHT_CUDA_INFO"
	.sectionflags	@""
	.align	4


	//----- nvinfo : EIATTR_CUDA_API_VERSION
	.align		4
        /*0000*/ 	.byte	0x04, 0x37
        /*0002*/ 	.short	(.L_9 - .L_8)
.L_8:
        /*0004*/ 	.word	0x0000007c


	//----- nvinfo : EIATTR_KPARAM_INFO
	.align		4
.L_9:
        /*0008*/ 	.byte	0x04, 0x17
        /*000a*/ 	.short	(.L_11 - .L_10)
.L_10:
        /*000c*/ 	.word	0x00000000
        /*0010*/ 	.short	0x0009
        /*0012*/ 	.short	0x0044
        /*0014*/ 	.byte	0x00, 0xf0, 0x11, 0x00


	//----- nvinfo : EIATTR_KPARAM_INFO
	.align		4
.L_11:
        /*0018*/ 	.byte	0x04, 0x17
        /*001a*/ 	.short	(.L_13 - .L_12)
.L_12:
        /*001c*/ 	.word	0x00000000
        /*0020*/ 	.short	0x0008
        /*0022*/ 	.short	0x0040
        /*0024*/ 	.byte	0x00, 0xf0, 0x11, 0x00


	//----- nvinfo : EIATTR_KPARAM_INFO
	.align		4
.L_13:
        /*0028*/ 	.byte	0x04, 0x17
        /*002a*/ 	.short	(.L_15 - .L_14)
.L_14:
        /*002c*/ 	.word	0x00000000
        /*0030*/ 	.short	0x0007
        /*0032*/ 	.short	0x0038
        /*0034*/ 	.byte	0x00, 0xf4, 0x21, 0x00


	//----- nvinfo : EIATTR_KPARAM_INFO
	.align		4
.L_15:
        /*0038*/ 	.byte	0x04, 0x17
        /*003a*/ 	.short	(.L_17 - .L_16)
.L_16:
        /*003c*/ 	.word	0x00000000
        /*0040*/ 	.short	0x0006
        /*0042*/ 	.short	0x0030
        /*0044*/ 	.byte	0x00, 0xf4, 0x21, 0x00


	//----- nvinfo : EIATTR_KPARAM_INFO
	.align		4
.L_17:
        /*0048*/ 	.byte	0x04, 0x17
        /*004a*/ 	.short	(.L_19 - .L_18)
.L_18:
        /*004c*/ 	.word	0x00000000
        /*0050*/ 	.short	0x0005
        /*0052*/ 	.short	0x0028
        /*0054*/ 	.byte	0x00, 0xf4, 0x21, 0x00


	//----- nvinfo : EIATTR_KPARAM_INFO
	.align		4
.L_19:
        /*0058*/ 	.byte	0x04, 0x17
        /*005a*/ 	.short	(.L_21 - .L_20)
.L_20:
        /*005c*/ 	.word	0x00000000
        /*0060*/ 	.short	0x0004
        /*0062*/ 	.short	0x0020
        /*0064*/ 	.byte	0x00, 0xf4, 0x21, 0x00


	//----- nvinfo : EIATTR_KPARAM_INFO
	.align		4
.L_21:
        /*0068*/ 	.byte	0x04, 0x17
        /*006a*/ 	.short	(.L_23 - .L_22)
.L_22:
        /*006c*/ 	.word	0x00000000
        /*0070*/ 	.short	0x0003
        /*0072*/ 	.short	0x0018
        /*0074*/ 	.byte	0x00, 0xf4, 0x21, 0x00


	//----- nvinfo : EIATTR_KPARAM_INFO
	.align		4
.L_23:
        /*0078*/ 	.byte	0x04, 0x17
        /*007a*/ 	.short	(.L_25 - .L_24)
.L_24:
        /*007c*/ 	.word	0x00000000
        /*0080*/ 	.short	0x0002
        /*0082*/ 	.short	0x0010
        /*0084*/ 	.byte	0x00, 0xf4, 0x21, 0x00


	//----- nvinfo : EIATTR_KPARAM_INFO
	.align		4
.L_25:
        /*0088*/ 	.byte	0x04, 0x17
        /*008a*/ 	.short	(.L_27 - .L_26)
.L_26:
        /*008c*/ 	.word	0x00000000
        /*0090*/ 	.short	0x0001
        /*0092*/ 	.short	0x0008
        /*0094*/ 	.byte	0x00, 0xf4, 0x21, 0x00


	//----- nvinfo : EIATTR_KPARAM_INFO
	.align		4
.L_27:
        /*0098*/ 	.byte	0x04, 0x17
        /*009a*/ 	.short	(.L_29 - .L_28)
.L_28:
        /*009c*/ 	.word	0x00000000
        /*00a0*/ 	.short	0x0000
        /*00a2*/ 	.short	0x0000
        /*00a4*/ 	.byte	0x00, 0xf4, 0x21, 0x00


	//----- nvinfo : EIATTR_SPARSE_MMA_MASK
	.align		4
.L_29:
        /*00a8*/ 	.byte	0x03, 0x50
        /*00aa*/ 	.short	0x0000


	//----- nvinfo : EIATTR_MAXREG_COUNT
	.align		4
        /*00ac*/ 	.byte	0x03, 0x1b
        /*00ae*/ 	.short	0x0080


	//----- nvinfo : EIATTR_COOP_GROUP_MASK_REGIDS
	.align		4
        /*00b0*/ 	.byte	0x04, 0x29
        /*00b2*/ 	.short	(.L_31 - .L_30)


	//   ....[0]....
.L_30:
        /*00b4*/ 	.word	0xffffffff


	//   ....[1]....
        /*00b8*/ 	.word	0xffffffff


	//   ....[2]....
        /*00bc*/ 	.word	0xffffffff


	//   ....[3]....
        /*00c0*/ 	.word	0xffffffff


	//   ....[4]....
        /*00c4*/ 	.word	0xffffffff


	//   ....[5]....
        /*00c8*/ 	.word	0xffffffff


	//   ....[6]....
        /*00cc*/ 	.word	0xffffffff


	//   ....[7]....
        /*00d0*/ 	.word	0xffffffff


	//   ....[8]....
        /*00d4*/ 	.word	0xffffffff


	//   ....[9]....
        /*00d8*/ 	.word	0xffffffff


	//   ....[10]....
        /*00dc*/ 	.word	0xffffffff


	//   ....[11]....
        /*00e0*/ 	.word	0xffffffff


	//   ....[12]....
        /*00e4*/ 	.word	0xffffffff


	//   ....[13]....
        /*00e8*/ 	.word	0xffffffff


	//   ....[14]....
        /*00ec*/ 	.word	0xffffffff


	//   ....[15]....
        /*00f0*/ 	.word	0xffffffff


	//   ....[16]....
        /*00f4*/ 	.word	0xffffffff


	//   ....[17]....
        /*00f8*/ 	.word	0xffffffff


	//----- nvinfo : EIATTR_COOP_GROUP_INSTR_OFFSETS
	.align		4
.L_31:
        /*00fc*/ 	.byte	0x04, 0x28
        /*00fe*/ 	.short	(.L_33 - .L_32)


	//   ....[0]....
.L_32:
        /*0100*/ 	.word	0x000027c0


	//   ....[1]....
        /*0104*/ 	.word	0x00002ab0


	//   ....[2]....
        /*0108*/ 	.word	0x00002b10


	//   ....[3]....
        /*010c*/ 	.word	0x00002b90


	//   ....[4]....
        /*0110*/ 	.word	0x00002c60


	//   ....[5]....
        /*0114*/ 	.word	0x00002cb0


	//   ....[6]....
        /*0118*/ 	.word	0x00002e00


	//   ....[7]....
        /*011c*/ 	.word	0x00002e10


	//   ....[8]....
        /*0120*/ 	.word	0x00002e50


	//   ....[9]....
        /*0124*/ 	.word	0x00002e90


	//   ....[10]....
        /*0128*/ 	.word	0x00002f60


	//   ....[11]....
        /*012c*/ 	.word	0x00003000


	//   ....[12]....
        /*0130*/ 	.word	0x00003020


	//   ....[13]....
        /*0134*/ 	.word	0x00003070


	//   ....[14]....
        /*0138*/ 	.word	0x00003130


	//   ....[15]....
        /*013c*/ 	.word	0x00003170


	//   ....[16]....
        /*0140*/ 	.word	0x00003230


	//   ....[17]....
        /*0144*/ 	.word	0x00003280


	//----- nvinfo : EIATTR_EXIT_INSTR_OFFSETS
	.align		4
.L_33:
        /*0148*/ 	.byte	0x04, 0x1c
        /*014a*/ 	.short	(.L_35 - .L_34)


	//   ....[0]....
.L_34:
        /*014c*/ 	.word	0x00003440


	//   ....[1]....
        /*0150*/ 	.word	0x00003490


	//----- nvinfo : EIATTR_REQNTID
	.align		4
.L_35:
        /*0154*/ 	.byte	0x04, 0x10
        /*0156*/ 	.short	(.L_37 - .L_36)
.L_36:
        /*0158*/ 	.word	0x00000200
        /*015c*/ 	.word	0x00000001
        /*0160*/ 	.word	0x00000001


	//----- nvinfo : EIATTR_CBANK_PARAM_SIZE
	.align		4
.L_37:
        /*0164*/ 	.byte	0x03, 0x19
        /*0166*/ 	.short	0x0048


	//----- nvinfo : EIATTR_PARAM_CBANK
	.align		4
        /*0168*/ 	.byte	0x04, 0x0a
        /*016a*/ 	.short	(.L_39 - .L_38)
	.align		4
.L_38:
        /*016c*/ 	.word	index@(.nv.constant0.triton_red_fused__unsafe_index_add_convolution_native_group_norm_32)
        /*0170*/ 	.short	0x0210
        /*0172*/ 	.short	0x0048


	//----- nvinfo : EIATTR_SW_WAR
	.align		4
.L_39:
        /*0174*/ 	.byte	0x04, 0x36
        /*0176*/ 	.short	(.L_41 - .L_40)
.L_40:
        /*0178*/ 	.word	0x00000008
.L_41:


//--------------------- .nv.callgraph             --------------------------
	.section	.nv.callgraph,"",@"SHT_CUDA_CALLGRAPH"
	.align	4
	.sectionentsize	8
	.align		4
        /*0000*/ 	.word	0x00000000
	.align		4
        /*0004*/ 	.word	0xffffffff
	.align		4
        /*0008*/ 	.word	0x00000000
	.align		4
        /*000c*/ 	.word	0xfffffffe
	.align		4
        /*0010*/ 	.word	0x00000000
	.align		4
        /*0014*/ 	.word	0xfffffffd
	.align		4
        /*0018*/ 	.word	0x00000000
	.align		4
        /*001c*/ 	.word	0xfffffffc


//--------------------- .text.triton_red_fused__unsafe_index_add_convolution_native_group_norm_32 --------------------------
	.section	.text.triton_red_fused__unsafe_index_add_convolution_native_group_norm_32,"ax",@progbits
	.sectionflags	@"SHF_BARRIERS=1"
	.align	128
        .global         triton_red_fused__unsafe_index_add_convolution_native_group_norm_32
        .type           triton_red_fused__unsafe_index_add_convolution_native_group_norm_32,@function
        .size           triton_red_fused__unsafe_index_add_convolution_native_group_norm_32,(.L_x_3 - triton_red_fused__unsafe_index_add_convolution_native_group_norm_32)
        .other          triton_red_fused__unsafe_index_add_convolution_native_group_norm_32,@"STO_CUDA_ENTRY STV_DEFAULT"
triton_red_fused__unsafe_index_add_convolution_native_group_norm_32:
.text.triton_red_fused__unsafe_index_add_convolution_native_group_norm_32:
[----:B------:R-:W0:Y:S01]  /*0000*/  LDC R1, c[0x0][0x28] ;  /* 0x00000a00ff017b82 */ /* 0x000e220000000800 */
[----:B------:R-:W1:Y:S07]  /*0010*/  S2R R10, SR_CTAID.X ;  /* 0x00000000000a7919 */ /* 0x000e6e0000002500 */
[----:B------:R-:W2:Y:S01]  /*0020*/  LDC.64 R4, c[0x0][0x220] ;  /* 0x00008800ff047b82 */ /* 0x000ea20000000a00 */
[----:B------:R-:W-:Y:S01]  /*0030*/  ULDC.64 UR8, c[0x0][0x208] ;  /* 0x0000820000087ab9 */ /* 0x000fe20000000a00 */
[----:B------:R-:W3:Y:S06]  /*0040*/  S2R R0, SR_TID.X ;  /* 0x0000000000007919 */ /* 0x000eec0000002100 */
[----:B------:R-:W4:Y:S01]  /*0050*/  S2UR UR6, SR_CgaCtaId ;  /* 0x00000000000679c3 */ /* 0x000f220000008800 */
[----:B------:R-:W-:Y:S01]  /*0060*/  UMOV UR4, 0x400 ;  /* 0x0000040000047882 */ /* 0x000fe20000000000 */
[----:B------:R-:W-:-:S06]  /*0070*/  ULDC.64 UR10, c[0x0][0x228] ;  /* 0x00008a00000a7ab9 */ /* 0x000fcc0000000a00 */
[----:B------:R-:W2:Y:S01]  /*0080*/  LDC.64 R56, c[0x0][0x210] ;  /* 0x00008400ff387b82 */ /* 0x000ea20000000a00 */
[----:B-1----:R-:W-:-:S05]  /*0090*/  IMAD.SHL.U32 R7, R10, 0x8, RZ ;  /* 0x000000080a077824 */ /* 0x002fca00078e00ff */
[----:B---3--:R-:W-:-:S04]  /*00a0*/  LOP3.LUT R2, R7, 0x7, R0, 0xf8, !PT ;  /* 0x0000000707027812 */ /* 0x008fc800078ef800 */
[----:B------:R-:W-:Y:S02]  /*00b0*/  SHF.R.S32.HI R33, RZ, 0x1f, R2 ;  /* 0x0000001fff217819 */ /* 0x000fe40000011402 */
[----:B------:R-:W-:Y:S02]  /*00c0*/  SHF.R.U32.HI R6, RZ, 0x7, R0 ;  /* 0x00000007ff067819 */ /* 0x000fe40000011600 */
[----:B------:R-:W-:Y:S02]  /*00d0*/  LEA.HI R33, R33, R2, RZ, 0x2 ;  /* 0x0000000221217211 */ /* 0x000fe400078f10ff */
[----:B------:R-:W-:Y:S02]  /*00e0*/  ISETP.GE.AND P3, PT, R2, 0x400, PT ;  /* 0x000004000200780c */ /* 0x000fe40003f66270 */
[--C-:B------:R-:W-:Y:S02]  /*00f0*/  SHF.R.S32.HI R32, RZ, 0x2, R33.reuse ;  /* 0x00000002ff207819 */ /* 0x100fe40000011421 */
[----:B------:R-:W-:-:S04]  /*0100*/  SHF.R.S32.HI R3, RZ, 0x1f, R33 ;  /* 0x0000001fff037819 */ /* 0x000fc80000011421 */
[----:B------:R-:W-:Y:S02]  /*0110*/  LEA.HI R3, R3, R32, RZ, 0x6 ;  /* 0x0000002003037211 */ /* 0x000fe400078f30ff */
[----:B------:R-:W-:Y:S02]  /*0120*/  SGXT.U32 R6, R6, 0x2 ;  /* 0x000000020606781a */ /* 0x000fe40000000000 */
[----:B------:R-:W-:Y:S02]  /*0130*/  LOP3.LUT R3, R3, 0xffffffc0, RZ, 0xc0, !PT ;  /* 0xffffffc003037812 */ /* 0x000fe400078ec0ff */
[----:B------:R-:W-:-:S03]  /*0140*/  LOP3.LUT R8, R7, 0x4, R6, 0xfe, !PT ;  /* 0x0000000407087812 */ /* 0x000fc600078efe06 */
[----:B------:R-:W-:Y:S01]  /*0150*/  IMAD.IADD R9, R32, 0x1, -R3 ;  /* 0x0000000120097824 */ /* 0x000fe200078e0a03 */
[----:B------:R-:W-:Y:S01]  /*0160*/  ISETP.GE.AND P2, PT, R8, 0x400, PT ;  /* 0x000004000800780c */ /* 0x000fe20003f46270 */
[----:B------:R-:W-:Y:S02]  /*0170*/  IMAD.MOV.U32 R3, RZ, RZ, RZ ;  /* 0x000000ffff037224 */ /* 0x000fe400078e00ff */
[----:B--2---:R-:W-:-:S04]  /*0180*/  IMAD.WIDE R4, R9, 0x4, R4 ;  /* 0x0000000409047825 */ /* 0x004fc800078e0204 */
[----:B------:R-:W-:Y:S01]  /*0190*/  IMAD.SHL.U32 R8, R0, 0x20, RZ ;  /* 0x0000002000087824 */ /* 0x000fe200078e00ff */
[----:B------:R1:W5:Y:S01]  /*01a0*/  @!P3 LDG.E.EL R3, desc[UR8][R4.64] ;  /* 0x000000080403b981 */ /* 0x000362000c2e1900 */
[----:B------:R-:W-:Y:S01]  /*01b0*/  IMAD.U32 R9, R10, 0x10000, RZ ;  /* 0x000100000a097824 */ /* 0x000fe200078e00ff */
[----:B----4-:R-:W-:Y:S01]  /*01c0*/  UPRMT UR6, UR6, 0x654, UR4 ;  /* 0x0000065406067896 */ /* 0x010fe20008000004 */
[----:B------:R-:W-:Y:S01]  /*01d0*/  LOP3.LUT R19, R7, R6, RZ, 0xfc, !PT ;  /* 0x0000000607137212 */ /* 0x000fe200078efcff */
[----:B------:R-:W-:Y:S01]  /*01e0*/  IMAD.SHL.U32 R10, R6, 0x2000, RZ ;  /* 0x00002000060a7824 */ /* 0x000fe200078e00ff */
[--C-:B------:R-:W-:Y:S01]  /*01f0*/  SHF.R.U32.HI R11, RZ, 0x1, R0.reuse ;  /* 0x00000001ff0b7819 */ /* 0x100fe20000011600 */
[----:B------:R-:W-:Y:S01]  /*0200*/  IMAD.SHL.U32 R32, R32, 0x1000, RZ ;  /* 0x0000100020207824 */ /* 0x000fe200078e00ff */
[----:B------:R-:W-:Y:S01]  /*0210*/  SHF.R.U32.HI R35, RZ, 0x3, R0 ;  /* 0x00000003ff237819 */ /* 0x000fe20000011600 */
[----:B------:R-:W-:Y:S01]  /*0220*/  ULDC.64 UR4, c[0x0][0x230] ;  /* 0x00008c0000047ab9 */ /* 0x000fe20000000a00 */
[----:B------:R-:W-:Y:S01]  /*0230*/  LOP3.LUT R28, R9, R10, RZ, 0xfc, !PT ;  /* 0x0000000a091c7212 */ /* 0x000fe200078efcff */
[----:B------:R-:W-:Y:S01]  /*0240*/  IMAD.MOV.U32 R94, RZ, RZ, -0x200 ;  /* 0xfffffe00ff5e7424 */ /* 0x000fe200078e00ff */
[----:B-1----:R-:W-:-:S02]  /*0250*/  LOP3.LUT R5, R8, 0xfe0, RZ, 0xc0, !PT ;  /* 0x00000fe008057812 */ /* 0x002fc400078ec0ff */
[----:B------:R-:W-:Y:S02]  /*0260*/  CS2R R40, SRZ ;  /* 0x0000000000287805 */ /* 0x000fe4000001ff00 */
[----:B------:R-:W-:Y:S02]  /*0270*/  LOP3.LUT R9, R0, 0x1ff, RZ, 0xc0, !PT ;  /* 0x000001ff00097812 */ /* 0x000fe400078ec0ff */
[----:B------:R-:W-:Y:S02]  /*0280*/  CS2R R42, SRZ ;  /* 0x00000000002a7805 */ /* 0x000fe4000001ff00 */
[C---:B------:R-:W-:Y:S02]  /*0290*/  LOP3.LUT R7, R5.reuse, R6, RZ, 0xfc, !PT ;  /* 0x0000000605077212 */ /* 0x040fe400078efcff */
[----:B------:R-:W-:Y:S02]  /*02a0*/  CS2R R44, SRZ ;  /* 0x00000000002c7805 */ /* 0x000fe4000001ff00 */
[----:B------:R-:W-:-:S02]  /*02b0*/  LOP3.LUT R6, R5, 0x8, RZ, 0xfc, !PT ;  /* 0x0000000805067812 */ /* 0x000fc400078efcff */
[----:B------:R-:W-:Y:S02]  /*02c0*/  CS2R R46, SRZ ;  /* 0x00000000002e7805 */ /* 0x000fe4000001ff00 */
[C---:B------:R-:W-:Y:S02]  /*02d0*/  LOP3.LUT R8, R5.reuse, 0x10, RZ, 0xfc, !PT ;  /* 0x0000001005087812 */ /* 0x040fe400078efcff */
[----:B------:R-:W-:Y:S02]  /*02e0*/  CS2R R48, SRZ ;  /* 0x0000000000307805 */ /* 0x000fe4000001ff00 */
[----:B------:R-:W-:Y:S02]  /*02f0*/  LEA.HI R6, R6, UR6, RZ, 0x1f ;  /* 0x0000000606067c11 */ /* 0x000fe4000f8ff8ff */
[----:B------:R-:W-:Y:S02]  /*0300*/  CS2R R50, SRZ ;  /* 0x0000000000327805 */ /* 0x000fe4000001ff00 */
[----:B------:R-:W-:-:S02]  /*0310*/  LOP3.LUT R10, R5, 0x18, RZ, 0xfc, !PT ;  /* 0x00000018050a7812 */ /* 0x000fc400078efcff */
[----:B------:R-:W-:Y:S02]  /*0320*/  CS2R R52, SRZ ;  /* 0x0000000000347805 */ /* 0x000fe4000001ff00 */
[----:B------:R-:W-:Y:S02]  /*0330*/  LEA.HI R8, R8, UR6, RZ, 0x1f ;  /* 0x0000000608087c11 */ /* 0x000fe4000f8ff8ff */
[----:B------:R-:W-:Y:S02]  /*0340*/  CS2R R54, SRZ ;  /* 0x0000000000367805 */ /* 0x000fe4000001ff00 */
[----:B------:R-:W-:Y:S01]  /*0350*/  LEA.HI R4, R5, UR6, RZ, 0x1f ;  /* 0x0000000605047c11 */ /* 0x000fe2000f8ff8ff */
[C---:B------:R-:W-:Y:S01]  /*0360*/  IMAD R5, R7.reuse, 0x4, R6 ;  /* 0x0000000407057824 */ /* 0x040fe200078e0206 */
[----:B------:R-:W-:Y:S01]  /*0370*/  LEA.HI R10, R10, UR6, RZ, 0x1f ;  /* 0x000000060a0a7c11 */ /* 0x000fe2000f8ff8ff */
[----:B------:R-:W-:Y:S01]  /*0380*/  IMAD R6, R7, 0x4, R8 ;  /* 0x0000000407067824 */ /* 0x000fe200078e0208 */
[----:B------:R-:W-:Y:S01]  /*0390*/  LOP3.LUT R8, R9, 0x200, RZ, 0xfc, !PT ;  /* 0x0000020009087812 */ /* 0x000fe200078efcff */
[----:B------:R-:W-:Y:S01]  /*03a0*/  IMAD R4, R7, 0x4, R4 ;  /* 0x0000000407047824 */ /* 0x000fe200078e0204 */
[----:B------:R-:W-:Y:S01]  /*03b0*/  LOP3.LUT R12, R9, 0x400, RZ, 0xfc, !PT ;  /* 0x00000400090c7812 */ /* 0x000fe200078efcff */
[----:B------:R-:W-:Y:S01]  /*03c0*/  IMAD R7, R7, 0x4, R10 ;  /* 0x0000000407077824 */ /* 0x000fe200078e020a */
[----:B------:R-:W-:-:S02]  /*03d0*/  LOP3.LUT R11, R11, 0xfc, RZ, 0xc0, !PT ;  /* 0x000000fc0b0b7812 */ /* 0x000fc400078ec0ff */
[----:B------:R-:W-:Y:S02]  /*03e0*/  CS2R R80, SRZ ;  /* 0x0000000000507805 */ /* 0x000fe4000001ff00 */
[C---:B------:R-:W-:Y:S02]  /*03f0*/  LEA R16, R9.reuse, UR6, 0x2 ;  /* 0x0000000609107c11 */ /* 0x040fe4000f8e10ff */
[----:B------:R-:W-:Y:S02]  /*0400*/  CS2R R82, SRZ ;  /* 0x0000000000527805 */ /* 0x000fe4000001ff00 */
[C---:B------:R-:W-:Y:S02]  /*0410*/  LOP3.LUT R15, R9.reuse, 0x800, RZ, 0xfc, !PT ;  /* 0x00000800090f7812 */ /* 0x040fe400078efcff */
[----:B------:R-:W-:Y:S02]  /*0420*/  CS2R R84, SRZ ;  /* 0x0000000000547805 */ /* 0x000fe4000001ff00 */
[----:B------:R-:W-:Y:S01]  /*0430*/  LOP3.LUT R13, R9, 0x600, RZ, 0xfc, !PT ;  /* 0x00000600090d7812 */ /* 0x000fe200078efcff */
[----:B------:R-:W-:Y:S01]  /*0440*/  IMAD.MOV.U32 R86, RZ, RZ, RZ ;  /* 0x000000ffff567224 */ /* 0x000fe200078e00ff */
[----:B------:R-:W-:Y:S01]  /*0450*/  SHF.R.U32.HI R10, RZ, 0x1, R8 ;  /* 0x00000001ff0a7819 */ /* 0x000fe20000011608 */
[----:B------:R-:W-:Y:S01]  /*0460*/  IMAD.IADD R8, R16, 0x1, R11 ;  /* 0x0000000110087824 */ /* 0x000fe200078e020b */
[----:B------:R-:W-:Y:S01]  /*0470*/  SHF.R.U32.HI R12, RZ, 0x1, R12 ;  /* 0x00000001ff0c7819 */ /* 0x000fe2000001160c */
[----:B------:R-:W-:Y:S01]  /*0480*/  IMAD.SHL.U32 R93, R32, 0x4, RZ ;  /* 0x00000004205d7824 */ /* 0x000fe200078e00ff */
[----:B------:R-:W-:-:S02]  /*0490*/  SHF.R.U32.HI R17, RZ, 0x1, R15 ;  /* 0x00000001ff117819 */ /* 0x000fc4000001160f */
[----:B------:R-:W-:Y:S02]  /*04a0*/  SHF.R.U32.HI R14, RZ, 0x1, R13 ;  /* 0x00000001ff0e7819 */ /* 0x000fe4000001160d */
[----:B------:R-:W-:Y:S02]  /*04b0*/  LOP3.LUT R11, R10, 0x1fc, RZ, 0xc0, !PT ;  /* 0x000001fc0a0b7812 */ /* 0x000fe400078ec0ff */
[C---:B------:R-:W-:Y:S02]  /*04c0*/  LOP3.LUT R20, R9.reuse, 0xc00, RZ, 0xfc, !PT ;  /* 0x00000c0009147812 */ /* 0x040fe400078efcff */
[----:B------:R-:W-:Y:S01]  /*04d0*/  LOP3.LUT R13, R12, 0x2fc, RZ, 0xc0, !PT ;  /* 0x000002fc0c0d7812 */ /* 0x000fe200078ec0ff */
[C---:B------:R-:W-:Y:S01]  /*04e0*/  IMAD.IADD R10, R16.reuse, 0x1, R11 ;  /* 0x00000001100a7824 */ /* 0x040fe200078e020b */
[----:B------:R-:W-:Y:S02]  /*04f0*/  LOP3.LUT R18, R9, 0xa00, RZ, 0xfc, !PT ;  /* 0x00000a0009127812 */ /* 0x000fe400078efcff */
[----:B------:R-:W-:Y:S01]  /*0500*/  LOP3.LUT R17, R17, 0x4fc, RZ, 0xc0, !PT ;  /* 0x000004fc11117812 */ /* 0x000fe200078ec0ff */
[C---:B------:R-:W-:Y:S01]  /*0510*/  IMAD.IADD R11, R16.reuse, 0x1, R13 ;  /* 0x00000001100b7824 */ /* 0x040fe200078e020d */
[C---:B------:R-:W-:Y:S01]  /*0520*/  LOP3.LUT R21, R9.reuse, 0xe00, RZ, 0xfc, !PT ;  /* 0x00000e0009157812 */ /* 0x040fe200078efcff */
[----:B------:R-:W-:Y:S01]  /*0530*/  IMAD R9, R9, 0xc, R16 ;  /* 0x0000000c09097824 */ /* 0x000fe200078e0210 */
[----:B------:R-:W-:Y:S01]  /*0540*/  SHF.R.U32.HI R20, RZ, 0x1, R20 ;  /* 0x00000001ff147819 */ /* 0x000fe20000011614 */
[----:B------:R-:W-:Y:S01]  /*0550*/  IMAD.IADD R13, R16, 0x1, R17 ;  /* 0x00000001100d7824 */ /* 0x000fe200078e0211 */
[----:B------:R-:W-:Y:S01]  /*0560*/  SHF.R.U32.HI R18, RZ, 0x1, R18 ;  /* 0x00000001ff127819 */ /* 0x000fe20000011612 */
[----:B------:R-:W-:Y:S01]  /*0570*/  IMAD.SHL.U32 R17, R0, 0x4, RZ ;  /* 0x0000000400117824 */ /* 0x000fe200078e00ff */
[----:B------:R-:W-:-:S02]  /*0580*/  LOP3.LUT R15, R14, 0x3fc, RZ, 0xc0, !PT ;  /* 0x000003fc0e0f7812 */ /* 0x000fc400078ec0ff */
[----:B------:R-:W-:Y:S02]  /*0590*/  SHF.R.U32.HI R22, RZ, 0x1, R21 ;  /* 0x00000001ff167819 */ /* 0x000fe40000011615 */
[----:B------:R-:W-:Y:S01]  /*05a0*/  LOP3.LUT R23, R20, 0x6fc, RZ, 0xc0, !PT ;  /* 0x000006fc14177812 */ /* 0x000fe200078ec0ff */
[----:B------:R-:W-:Y:S01]  /*05b0*/  IMAD.IADD R12, R16, 0x1, R15 ;  /* 0x00000001100c7824 */ /* 0x000fe200078e020f */
[----:B------:R-:W-:Y:S01]  /*05c0*/  LOP3.LUT R21, R18, 0x5fc, RZ, 0xc0, !PT ;  /* 0x000005fc12157812 */ /* 0x000fe200078ec0ff */
[----:B------:R-:W-:Y:S01]  /*05d0*/  IMAD.SHL.U32 R20, R0, 0x200, RZ ;  /* 0x0000020000147824 */ /* 0x000fe200078e00ff */
[----:B------:R-:W-:Y:S01]  /*05e0*/  SHF.R.U32.HI R18, RZ, 0x3, R0 ;  /* 0x00000003ff127819 */ /* 0x000fe20000011600 */
[C---:B------:R-:W-:Y:S01]  /*05f0*/  IMAD.IADD R15, R16.reuse, 0x1, R23 ;  /* 0x00000001100f7824 */ /* 0x040fe200078e0217 */
[----:B------:R-:W-:Y:S01]  /*0600*/  SGXT.U32 R35, R35, 0x4 ;  /* 0x000000042323781a */ /* 0x000fe20000000000 */
[----:B------:R-:W-:Y:S01]  /*0610*/  IMAD.IADD R14, R16, 0x1, R21 ;  /* 0x00000001100e7824 */ /* 0x000fe200078e0215 */
[----:B------:R-:W-:-:S02]  /*0620*/  LOP3.LUT R26, R17, 0x7fc, RZ, 0xc0, !PT ;  /* 0x000007fc111a7812 */ /* 0x000fc400078ec0ff */
[C---:B------:R-:W-:Y:S01]  /*0630*/  ISETP.GE.AND P1, PT, R19.reuse, 0x400, PT ;  /* 0x000004001300780c */ /* 0x040fe20003f26270 */
[----:B------:R-:W-:Y:S01]  /*0640*/  IMAD.SHL.U32 R19, R19, 0x2000, RZ ;  /* 0x0000200013137824 */ /* 0x000fe200078e00ff */
[----:B------:R-:W-:Y:S02]  /*0650*/  LOP3.LUT R23, R35, 0x20, R18, 0xf8, !PT ;  /* 0x0000002023177812 */ /* 0x000fe400078ef812 */
[----:B------:R-:W-:Y:S02]  /*0660*/  LOP3.LUT R25, R22, 0x7fc, RZ, 0xc0, !PT ;  /* 0x000007fc16197812 */ /* 0x000fe400078ec0ff */
[----:B------:R-:W-:Y:S02]  /*0670*/  LOP3.LUT R24, R26, 0x800, RZ, 0xfc, !PT ;  /* 0x000008001a187812 */ /* 0x000fe400078efcff */
[----:B------:R-:W-:Y:S01]  /*0680*/  LOP3.LUT R21, R0, 0x7f, RZ, 0xc0, !PT ;  /* 0x0000007f00157812 */ /* 0x000fe200078ec0ff */
[----:B------:R-:W-:Y:S01]  /*0690*/  IMAD.IADD R16, R16, 0x1, R25 ;  /* 0x0000000110107824 */ /* 0x000fe200078e0219 */
[----:B------:R-:W-:-:S02]  /*06a0*/  LOP3.LUT R22, R20, 0xe00, RZ, 0xc0, !PT ;  /* 0x00000e0014167812 */ /* 0x000fc400078ec0ff */
[----:B------:R-:W-:Y:S01]  /*06b0*/  LOP3.LUT R23, R23, 0x10, R18, 0xf8, !PT ;  /* 0x0000001017177812 */ /* 0x000fe200078ef812 */
[----:B------:R-:W-:Y:S01]  /*06c0*/  IMAD.WIDE.U32 R20, R21, 0x10, RZ ;  /* 0x0000001015147825 */ /* 0x000fe200078e00ff */
[----:B------:R-:W-:Y:S02]  /*06d0*/  LOP3.LUT R30, R19, 0x8000, RZ, 0xfc, !PT ;  /* 0x00008000131e7812 */ /* 0x000fe400078efcff */
[----:B------:R-:W-:Y:S01]  /*06e0*/  SHF.R.U32.HI R29, RZ, 0x5, R24 ;  /* 0x00000005ff1d7819 */ /* 0x000fe20000011618 */
[----:B------:R-:W-:Y:S01]  /*06f0*/  IMAD.WIDE R24, R28, 0x4, RZ ;  /* 0x000000041c187825 */ /* 0x000fe200078e02ff */
[----:B------:R-:W-:Y:S02]  /*0700*/  LOP3.LUT R19, R23, R22, RZ, 0xfc, !PT ;  /* 0x0000001617137212 */ /* 0x000fe400078efcff */
[----:B------:R-:W-:Y:S01]  /*0710*/  LEA.HI R28, R22, UR6, RZ, 0x1b ;  /* 0x00000006161c7c11 */ /* 0x000fe2000f8fd8ff */
[----:B------:R-:W-:Y:S01]  /*0720*/  IMAD.WIDE R22, R30, 0x4, RZ ;  /* 0x000000041e167825 */ /* 0x000fe200078e02ff */
[----:B------:R-:W-:-:S02]  /*0730*/  LOP3.LUT R27, R18, 0x30, RZ, 0xc0, !PT ;  /* 0x00000030121b7812 */ /* 0x000fc400078ec0ff */
[----:B------:R-:W-:Y:S01]  /*0740*/  LOP3.LUT R29, R29, 0x70, RZ, 0xc0, !PT ;  /* 0x000000701d1d7812 */ /* 0x000fe200078ec0ff */
[----:B------:R-:W-:Y:S01]  /*0750*/  IMAD R19, R19, 0x4, R28 ;  /* 0x0000000413137824 */ /* 0x000fe200078e021c */
[----:B------:R-:W-:Y:S01]  /*0760*/  LOP3.LUT R30, R21, R25, RZ, 0xfc, !PT ;  /* 0x00000019151e7212 */ /* 0x000fe200078efcff */
[----:B------:R-:W-:Y:S01]  /*0770*/  VIADD R27, R27, UR6 ;  /* 0x000000061b1b7c36 */ /* 0x000fe20008000000 */
[C---:B------:R-:W-:Y:S01]  /*0780*/  LOP3.LUT R24, R20.reuse, R24, RZ, 0xfc, !PT ;  /* 0x0000001814187212 */ /* 0x040fe200078efcff */
[----:B------:R-:W-:Y:S01]  /*0790*/  VIADD R29, R29, UR6 ;  /* 0x000000061d1d7c36 */ /* 0x000fe20008000000 */
[----:B------:R-:W-:Y:S01]  /*07a0*/  LOP3.LUT R25, R20, R22, RZ, 0xfc, !PT ;  /* 0x0000001614197212 */ /* 0x000fe200078efcff */
[----:B------:R-:W-:Y:S01]  /*07b0*/  IMAD R20, R26, 0x4, R27 ;  /* 0x000000041a147824 */ /* 0x000fe200078e021b */
[----:B------:R-:W-:Y:S02]  /*07c0*/  LOP3.LUT R33, R33, 0x1ffffffc, RZ, 0xc0, !PT ;  /* 0x1ffffffc21217812 */ /* 0x000fe400078ec0ff */
[----:B------:R-:W-:-:S02]  /*07d0*/  LOP3.LUT R35, R35, 0x10, R18, 0xf8, !PT ;  /* 0x0000001023237812 */ /* 0x000fc400078ef812 */
[----:B------:R-:W-:Y:S01]  /*07e0*/  LOP3.LUT R31, R21, R23, RZ, 0xfc, !PT ;  /* 0x00000017151f7212 */ /* 0x000fe200078efcff */
[----:B------:R-:W-:Y:S01]  /*07f0*/  IMAD.IADD R33, R2, 0x1, -R33 ;  /* 0x0000000102217824 */ /* 0x000fe200078e0a21 */
[----:B------:R-:W-:Y:S01]  /*0800*/  IADD3 R22, P5, R24, UR4, RZ ;  /* 0x0000000418167c10 */ /* 0x000fe2000ffbe0ff */
[----:B------:R-:W-:Y:S01]  /*0810*/  IMAD R21, R26, 0x4, R29 ;  /* 0x000000041a157824 */ /* 0x000fe200078e021d */
[----:B------:R-:W-:Y:S01]  /*0820*/  IADD3 R23, P0, R25, UR4, RZ ;  /* 0x0000000419177c10 */ /* 0x000fe2000ff1e0ff */
[----:B------:R-:W-:Y:S01]  /*0830*/  IMAD.SHL.U32 R91, R33, 0x8, RZ ;  /* 0x00000008215b7824 */ /* 0x000fe200078e00ff */
[----:B------:R-:W-:Y:S01]  /*0840*/  IADD3 R24, P6, R24, UR10, RZ ;  /* 0x0000000a18187c10 */ /* 0x000fe2000ffde0ff */
[----:B------:R-:W-:Y:S01]  /*0850*/  UMOV UR4, URZ ;  /* 0x0000003f00047c82 */ /* 0x000fe20008000000 */
[----:B------:R-:W-:Y:S02]  /*0860*/  IADD3 R25, P4, R25, UR10, RZ ;  /* 0x0000000a19197c10 */ /* 0x000fe4000ff9e0ff */
[----:B------:R-:W-:-:S02]  /*0870*/  LOP3.LUT R87, R0, 0x1f, RZ, 0xc0, !PT ;  /* 0x0000001f00577812 */ /* 0x000fc400078ec0ff */
[----:B------:R-:W-:Y:S02]  /*0880*/  SHF.R.U32.HI R89, RZ, 0x5, R0 ;  /* 0x00000005ff597819 */ /* 0x000fe40000011600 */
[----:B------:R-:W-:Y:S01]  /*0890*/  LOP3.LUT R35, R35, 0x20, R18, 0xf8, !PT ;  /* 0x0000002023237812 */ /* 0x000fe200078ef812 */
[----:B0-----:R-:W-:Y:S01]  /*08a0*/  IMAD.WIDE.U32 R56, R87, 0x8, R56 ;  /* 0x0000000857387825 */ /* 0x001fe200078e0038 */
[----:B------:R-:W-:Y:S02]  /*08b0*/  SHF.R.S32.HI R37, RZ, 0x1f, R32 ;  /* 0x0000001fff257819 */ /* 0x000fe40000011420 */
[----:B------:R-:W-:Y:S02]  /*08c0*/  IADD3.X R26, R30, UR5, RZ, P5, !PT ;  /* 0x000000051e1a7c10 */ /* 0x000fe4000affe4ff */
[----:B------:R-:W-:Y:S01]  /*08d0*/  IADD3.X R27, R31, UR5, RZ, P0, !PT ;  /* 0x000000051f1b7c10 */ /* 0x000fe200087fe4ff */
[----:B------:R-:W-:Y:S01]  /*08e0*/  UMOV UR5, URZ ;  /* 0x0000003f00057c82 */ /* 0x000fe20008000000 */
[----:B------:R-:W-:Y:S01]  /*08f0*/  IADD3.X R28, R30, UR11, RZ, P6, !PT ;  /* 0x0000000b1e1c7c10 */ /* 0x000fe2000b7fe4ff */
[----:B------:R-:W-:Y:S01]  /*0900*/  IMAD.MOV.U32 R30, RZ, RZ, -0x1 ;  /* 0xffffffffff1e7424 */ /* 0x000fe200078e00ff */
[----:B------:R-:W-:Y:S01]  /*0910*/  IADD3.X R29, R31, UR11, RZ, P4, !PT ;  /* 0x0000000b1f1d7c10 */ /* 0x000fe2000a7fe4ff */
[----:B------:R-:W-:Y:S01]  /*0920*/  IMAD.MOV.U32 R31, RZ, RZ, RZ ;  /* 0x000000ffff1f7224 */ /* 0x000fe200078e00ff */
[----:B------:R-:W-:Y:S01]  /*0930*/  LOP3.LUT R88, R0, 0x7, RZ, 0xc0, !PT ;  /* 0x0000000700587812 */ /* 0x000fe200078ec0ff */
[----:B------:R-:W-:Y:S01]  /*0940*/  ULDC.64 UR10, c[0x0][0x218] ;  /* 0x00008600000a7ab9 */ /* 0x000fe20000000a00 */
[----:B------:R-:W-:-:S02]  /*0950*/  SGXT.U32 R89, R89, 0x4 ;  /* 0x000000045959781a */ /* 0x000fc40000000000 */
[----:B------:R-:W-:Y:S02]  /*0960*/  LEA R90, R35, UR6, 0x4 ;  /* 0x00000006235a7c11 */ /* 0x000fe4000f8e20ff */
[----:B------:R-:W-:-:S07]  /*0970*/  SHF.L.U64.HI R92, R32, 0x2, R37 ;  /* 0x00000002205c7819 */ /* 0x000fce0000010225 */
.L_x_1:
[----:B0-----:R-:W0:Y:S01]  /*0980*/  LDC.64 R62, c[0x0][0x210] ;  /* 0x00008400ff3e7b82 */ /* 0x001e220000000a00 */
[----:B------:R-:W-:Y:S02]  /*0990*/  LOP3.LUT R61, R89, 0x1f, RZ, 0xc0, !PT ;  /* 0x0000001f593d7812 */ /* 0x000fe400078ec0ff */
[----:B------:R-:W-:Y:S02]  /*09a0*/  IADD3 R64, P0, R24, UR4, RZ ;  /* 0x0000000418407c10 */ /* 0x000fe4000ff1e0ff */
[----:B------:R-:W-:Y:S02]  /*09b0*/  CS2R R32, SRZ ;  /* 0x0000000000207805 */ /* 0x000fe4000001ff00 */
[----:B------:R-:W-:Y:S01]  /*09c0*/  CS2R R34, SRZ ;  /* 0x0000000000227805 */ /* 0x000fe2000001ff00 */
[----:B------:R-:W2:Y:S01]  /*09d0*/  LDG.E.EL.64 R58, desc[UR8][R56.64] ;  /* 0x00000008383a7981 */ /* 0x000ea2000c2e1b00 */
[----:B------:R-:W-:Y:S02]  /*09e0*/  IADD3.X R65, R28, UR5, RZ, P0, !PT ;  /* 0x000000051c417c10 */ /* 0x000fe400087fe4ff */
[----:B------:R-:W-:-:S02]  /*09f0*/  IADD3 R70, P0, R25, UR4, RZ ;  /* 0x0000000419467c10 */ /* 0x000fc4000ff1e0ff */
[----:B------:R-:W-:Y:S02]  /*0a00*/  CS2R R36, SRZ ;  /* 0x0000000000247805 */ /* 0x000fe4000001ff00 */
[----:B------:R-:W-:Y:S01]  /*0a10*/  CS2R R38, SRZ ;  /* 0x0000000000267805 */ /* 0x000fe2000001ff00 */
[----:B------:R1:W3:Y:S01]  /*0a20*/  @!P1 LDG.E.EF.128 R32, desc[UR8][R64.64] ;  /* 0x0000000840209981 */ /* 0x0002e2000c0e1d00 */
[----:B0-----:R-:W-:-:S06]  /*0a30*/  IMAD.WIDE.U32 R60, R61, 0x8, R62 ;  /* 0x000000083d3c7825 */ /* 0x001fcc00078e003e */
[----:B------:R-:W4:Y:S01]  /*0a40*/  LDG.E.EL.64 R60, desc[UR8][R60.64] ;  /* 0x000000083c3c7981 */ /* 0x000f22000c2e1b00 */
[----:B------:R-:W-:-:S05]  /*0a50*/  IADD3.X R71, R29, UR5, RZ, P0, !PT ;  /* 0x000000051d477c10 */ /* 0x000fca00087fe4ff */
[----:B------:R0:W2:Y:S01]  /*0a60*/  @!P2 LDG.E.EF.128 R36, desc[UR8][R70.64] ;  /* 0x000000084624a981 */ /* 0x0000a2000c0e1d00 */
[----:B------:R-:W-:-:S04]  /*0a70*/  IADD3 R94, P4, R94, 0x200, RZ ;  /* 0x000002005e5e7810 */ /* 0x000fc80007f9e0ff */
[----:B------:R-:W-:-:S04]  /*0a80*/  SHF.R.U32.HI R66, RZ, 0xa, R94 ;  /* 0x0000000aff427819 */ /* 0x000fc8000001165e */
[----:B------:R-:W-:Y:S02]  /*0a90*/  LOP3.LUT R67, R66, R91, RZ, 0xfc, !PT ;  /* 0x0000005b42437212 */ /* 0x000fe400078efcff */
[----:B-1----:R-:W-:-:S03]  /*0aa0*/  CS2R R64, SRZ ;  /* 0x0000000000407805 */ /* 0x002fc6000001ff00 */
[----:B------:R-:W-:-:S05]  /*0ab0*/  IMAD.WIDE R62, R67, 0x8, R62 ;  /* 0x00000008433e7825 */ /* 0x000fca00078e023e */
[----:B------:R-:W2:Y:S01]  /*0ac0*/  @!P3 LDG.E.EL.64 R64, desc[UR8][R62.64] ;  /* 0x000000083e40b981 */ /* 0x000ea2000c2e1b00 */
[----:B------:R-:W-:Y:S02]  /*0ad0*/  CS2R R66, SRZ ;  /* 0x0000000000427805 */ /* 0x000fe4000001ff00 */
[----:B------:R-:W-:-:S04]  /*0ae0*/  CS2R R68, SRZ ;  /* 0x0000000000447805 */ /* 0x000fc8000001ff00 */
[----:B------:R-:W2:Y:S04]  /*0af0*/  @!P3 LDG.E.EL.64 R66, desc[UR8][R62.64] ;  /* 0x000000083e42b981 */ /* 0x000ea8000c2e1b00 */
[----:B------:R-:W2:Y:S01]  /*0b00*/  @!P3 LDG.E.EL.64 R68, desc[UR8][R62.64] ;  /* 0x000000083e44b981 */ /* 0x000ea2000c2e1b00 */
[----:B0-----:R-:W-:Y:S02]  /*0b10*/  CS2R R70, SRZ ;  /* 0x0000000000467805 */ /* 0x001fe4000001ff00 */
[----:B------:R-:W-:-:S04]  /*0b20*/  CS2R R72, SRZ ;  /* 0x0000000000487805 */ /* 0x000fc8000001ff00 */
[----:B------:R-:W2:Y:S01]  /*0b30*/  @!P3 LDG.E.EL.64 R70, desc[UR8][R62.64] ;  /* 0x000000083e46b981 */ /* 0x000ea2000c2e1b00 */
[----:B------:R-:W-:-:S03]  /*0b40*/  CS2R R74, SRZ ;  /* 0x00000000004a7805 */ /* 0x000fc6000001ff00 */
[----:B------:R-:W2:Y:S04]  /*0b50*/  @!P3 LDG.E.EL.64 R72, desc[UR8][R62.64] ;  /* 0x000000083e48b981 */ /* 0x000ea8000c2e1b00 */
[----:B------:R-:W2:Y:S01]  /*0b60*/  @!P3 LDG.E.EL.64 R74, desc[UR8][R62.64] ;  /* 0x000000083e4ab981 */ /* 0x000ea2000c2e1b00 */
[----:B------:R-:W-:Y:S02]  /*0b70*/  CS2R R78, SRZ ;  /* 0x00000000004e7805 */ /* 0x000fe4000001ff00 */
[----:B------:R-:W-:-:S04]  /*0b80*/  CS2R R76, SRZ ;  /* 0x00000000004c7805 */ /* 0x000fc8000001ff00 */
[----:B------:R-:W2:Y:S04]  /*0b90*/  @!P3 LDG.E.EL.64 R78, desc[UR8][R62.64] ;  /* 0x000000083e4eb981 */ /* 0x000ea8000c2e1b00 */
[----:B------:R0:W2:Y:S01]  /*0ba0*/  @!P3 LDG.E.EL.64 R76, desc[UR8][R62.64] ;  /* 0x000000083e4cb981 */ /* 0x0000a2000c2e1b00 */
[----:B------:R-:W-:Y:S01]  /*0bb0*/  BAR.SYNC.DEFER_BLOCKING 0x0 ;  /* 0x0000000000007b1d */ /* 0x000fe20000010000 */
[----:B---3--:R-:W-:Y:S02]  /*0bc0*/  SEL R99, R32, RZ, !P1 ;  /* 0x000000ff20637207 */ /* 0x008fe40004800000 */
[----:B------:R-:W-:Y:S02]  /*0bd0*/  SEL R96, R33, RZ, !P1 ;  /* 0x000000ff21607207 */ /* 0x000fe40004800000 */
[----:B------:R-:W-:Y:S01]  /*0be0*/  SEL R98, R35, RZ, !P1 ;  /* 0x000000ff23627207 */ /* 0x000fe20004800000 */
[----:B------:R-:W-:Y:S01]  /*0bf0*/  STS [R4], R99 ;  /* 0x0000006304007388 */ /* 0x000fe20000000800 */
[----:B----4-:R-:W-:-:S04]  /*0c00*/  SHF.R.U32.HI R97, RZ, 0x1b, R61 ;  /* 0x0000001bff617819 */ /* 0x010fc8000001163d */
[----:B------:R-:W-:-:S04]  /*0c10*/  LOP3.LUT R97, R97, 0x10, RZ, 0xc0, !PT ;  /* 0x0000001061617812 */ /* 0x000fc800078ec0ff */
[----:B------:R-:W-:Y:S02]  /*0c20*/  IADD3 R60, P5, R60, R97, RZ ;  /* 0x000000613c3c7210 */ /* 0x000fe40007fbe0ff */
[----:B------:R-:W-:Y:S02]  /*0c30*/  SEL R97, R34, RZ, !P1 ;  /* 0x000000ff22617207 */ /* 0x000fe40004800000 */
[----:B--2---:R-:W-:Y:S01]  /*0c40*/  SEL R33, R36, RZ, !P2 ;  /* 0x000000ff24217207 */ /* 0x004fe20005000000 */
[----:B------:R-:W-:Y:S01]  /*0c50*/  STS [R5+0x20], R96 ;  /* 0x0000206005007388 */ /* 0x000fe20000000800 */
[----:B------:R-:W-:Y:S02]  /*0c60*/  SEL R32, R37, RZ, !P2 ;  /* 0x000000ff25207207 */ /* 0x000fe40005000000 */
[----:B------:R-:W-:Y:S01]  /*0c70*/  SEL R35, R38, RZ, !P2 ;  /* 0x000000ff26237207 */ /* 0x000fe20005000000 */
[----:B------:R-:W-:Y:S01]  /*0c80*/  STS [R6+0x40], R97 ;  /* 0x0000406106007388 */ /* 0x000fe20000000800 */
[----:B------:R-:W-:-:S03]  /*0c90*/  SEL R34, R39, RZ, !P2 ;  /* 0x000000ff27227207 */ /* 0x000fc60005000000 */
[----:B------:R-:W-:Y:S04]  /*0ca0*/  STS [R7+0x60], R98 ;  /* 0x0000606207007388 */ /* 0x000fe80000000800 */
[----:B------:R-:W-:Y:S04]  /*0cb0*/  STS [R4+0x10], R33 ;  /* 0x0000102104007388 */ /* 0x000fe80000000800 */
[----:B------:R-:W-:Y:S04]  /*0cc0*/  STS [R5+0x30], R32 ;  /* 0x0000302005007388 */ /* 0x000fe80000000800 */
[----:B------:R-:W-:Y:S04]  /*0cd0*/  STS [R6+0x50], R35 ;  /* 0x0000502306007388 */ /* 0x000fe80000000800 */
[----:B------:R-:W-:Y:S01]  /*0ce0*/  STS [R7+0x70], R34 ;  /* 0x0000702207007388 */ /* 0x000fe20000000800 */
[----:B------:R-:W-:Y:S01]  /*0cf0*/  BAR.SYNC.DEFER_BLOCKING 0x0 ;  /* 0x0000000000007b1d */ /* 0x000fe20000010000 */
[----:B------:R-:W-:-:S04]  /*0d00*/  SHF.R.U32.HI R95, RZ, 0x1b, R59 ;  /* 0x0000001bff5f7819 */ /* 0x000fc8000001163b */
[----:B------:R-:W-:-:S04]  /*0d10*/  LOP3.LUT R95, R95, 0x10, RZ, 0xc0, !PT ;  /* 0x000000105f5f7812 */ /* 0x000fc800078ec0ff */
[----:B------:R-:W-:-:S05]  /*0d20*/  IADD3 R95, P0, R58, R95, RZ ;  /* 0x0000005f3a5f7210 */ /* 0x000fca0007f1e0ff */
[----:B------:R-:W-:Y:S01]  /*0d30*/  IMAD.X R59, RZ, RZ, R59, P0 ;  /* 0x000000ffff3b7224 */ /* 0x000fe200000e063b */
[----:B------:R-:W-:Y:S01]  /*0d40*/  LEA R58, P0, R60, R95, 0x4 ;  /* 0x0000005f3c3a7211 */ /* 0x000fe200078020ff */
[----:B------:R-:W-:Y:S04]  /*0d50*/  LDS R102, [R8] ;  /* 0x0000000008667984 */ /* 0x000fe80000000800 */
[----:B------:R-:W-:Y:S04]  /*0d60*/  LDS R101, [R10+0x800] ;  /* 0x000800000a657984 */ /* 0x000fe80000000800 */
[----:B------:R-:W-:Y:S04]  /*0d70*/  LDS R100, [R11+0x1000] ;  /* 0x001000000b647984 */ /* 0x000fe80000000800 */
[----:B------:R-:W-:Y:S04]  /*0d80*/  LDS R99, [R12+0x1800] ;  /* 0x001800000c637984 */ /* 0x000fe80000000800 */
[----:B------:R-:W-:Y:S04]  /*0d90*/  LDS R95, [R13+0x2000] ;  /* 0x002000000d5f7984 */ /* 0x000fe80000000800 */
[----:B------:R-:W-:Y:S04]  /*0da0*/  LDS R96, [R14+0x2800] ;  /* 0x002800000e607984 */ /* 0x000fe80000000800 */
[----:B------:R-:W-:Y:S04]  /*0db0*/  LDS R97, [R15+0x3000] ;  /* 0x003000000f617984 */ /* 0x000fe80000000800 */
[----:B------:R-:W-:Y:S01]  /*0dc0*/  LDS R98, [R16+0x3800] ;  /* 0x0038000010627984 */ /* 0x000fe20000000800 */
[----:B------:R-:W-:-:S05]  /*0dd0*/  IMAD.X R61, RZ, RZ, R61, P5 ;  /* 0x000000ffff3d7224 */ /* 0x000fca00028e063d */
[----:B------:R-:W-:Y:S01]  /*0de0*/  LEA.HI.X R59, R60, R59, R61, 0x4, P0 ;  /* 0x0000003b3c3b7211 */ /* 0x000fe200000f243d */
[----:B------:R-:W-:Y:S06]  /*0df0*/  BAR.SYNC.DEFER_BLOCKING 0x0 ;  /* 0x0000000000007b1d */ /* 0x000fec0000010000 */
[----:B------:R-:W-:Y:S02]  /*0e00*/  STS.64 [R9], R58 ;  /* 0x0000003a09007388 */ /* 0x000fe40000000a00 */
[----:B------:R-:W-:Y:S06]  /*0e10*/  BAR.SYNC.DEFER_BLOCKING 0x0 ;  /* 0x0000000000007b1d */ /* 0x000fec0000010000 */
[----:B------:R-:W1:Y:S04]  /*0e20*/  LDS.64 R32, [R90] ;  /* 0x000000005a207984 */ /* 0x000e680000000a00 */
[----:B------:R-:W2:Y:S04]  /*0e30*/  LDS.64 R34, [R90+0x400] ;  /* 0x000400005a227984 */ /* 0x000ea80000000a00 */
[----:B------:R-:W3:Y:S01]  /*0e40*/  LDS.64 R36, [R90+0x800] ;  /* 0x000800005a247984 */ /* 0x000ee20000000a00 */
[----:B------:R-:W-:-:S03]  /*0e50*/  SEL R103, R65, RZ, !P3 ;  /* 0x000000ff41677207 */ /* 0x000fc60005800000 */
[----:B------:R-:W4:Y:S01]  /*0e60*/  LDS.64 R38, [R90+0xc00] ;  /* 0x000c00005a267984 */ /* 0x000f220000000a00 */
[----:B0-----:R-:W-:Y:S02]  /*0e70*/  SHF.R.U32.HI R62, RZ, 0x1b, R103 ;  /* 0x0000001bff3e7819 */ /* 0x001fe40000011667 */
[----:B------:R-:W-:Y:S02]  /*0e80*/  SEL R65, R64, RZ, !P3 ;  /* 0x000000ff40417207 */ /* 0x000fe40005800000 */
[----:B------:R-:W-:Y:S02]  /*0e90*/  LOP3.LUT R62, R62, 0x10, RZ, 0xc0, !PT ;  /* 0x000000103e3e7812 */ /* 0x000fe400078ec0ff */
[----:B------:R-:W-:Y:S02]  /*0ea0*/  SEL R104, R67, RZ, !P3 ;  /* 0x000000ff43687207 */ /* 0x000fe40005800000 */
[----:B------:R-:W-:Y:S02]  /*0eb0*/  IADD3 R62, P5, R62, R65, RZ ;  /* 0x000000413e3e7210 */ /* 0x000fe40007fbe0ff */
[----:B------:R-:W-:-:S03]  /*0ec0*/  SHF.R.U32.HI R63, RZ, 0x1b, R104 ;  /* 0x0000001bff3f7819 */ /* 0x000fc60000011668 */
[----:B------:R-:W-:Y:S01]  /*0ed0*/  IMAD.X R64, RZ, RZ, R103, P5 ;  /* 0x000000ffff407224 */ /* 0x000fe200028e0667 */
[----:B------:R-:W-:Y:S02]  /*0ee0*/  SEL R66, R66, RZ, !P3 ;  /* 0x000000ff42427207 */ /* 0x000fe40005800000 */
[----:B------:R-:W-:Y:S02]  /*0ef0*/  LOP3.LUT R63, R63, 0x10, RZ, 0xc0, !PT ;  /* 0x000000103f3f7812 */ /* 0x000fe400078ec0ff */
[----:B------:R-:W-:Y:S02]  /*0f00*/  SEL R61, R69, RZ, !P3 ;  /* 0x000000ff453d7207 */ /* 0x000fe40005800000 */
[----:B-1----:R-:W-:-:S04]  /*0f10*/  LEA R60, P6, R32, UR10, 0x2 ;  /* 0x0000000a203c7c11 */ /* 0x002fc8000f8c10ff */
[----:B------:R-:W-:Y:S02]  /*0f20*/  LEA.HI.X R59, R32, UR11, R33, 0x2, P6 ;  /* 0x0000000b203b7c11 */ /* 0x000fe4000b0f1421 */
[C---:B------:R-:W-:Y:S01]  /*0f30*/  LEA R60, P5, R62.reuse, R60, 0xa ;  /* 0x0000003c3e3c7211 */ /* 0x040fe200078a50ff */
[----:B------:R-:W0:Y:S01]  /*0f40*/  LDS.64 R32, [R90+0x1000] ;  /* 0x001000005a207984 */ /* 0x000e220000000a00 */
[----:B------:R-:W-:Y:S02]  /*0f50*/  IADD3 R63, P0, R63, R66, RZ ;  /* 0x000000423f3f7210 */ /* 0x000fe40007f1e0ff */
[----:B------:R-:W-:Y:S02]  /*0f60*/  LEA.HI.X R59, R62, R59, R64, 0xa, P5 ;  /* 0x0000003b3e3b7211 */ /* 0x000fe400028f5440 */
[----:B--2---:R-:W-:Y:S02]  /*0f70*/  LEA R64, P6, R34, UR10, 0x2 ;  /* 0x0000000a22407c11 */ /* 0x004fe4000f8c10ff */
[----:B------:R-:W-:-:S02]  /*0f80*/  SHF.R.U32.HI R67, RZ, 0x1b, R61 ;  /* 0x0000001bff437819 */ /* 0x000fc4000001163d */
[----:B------:R-:W-:Y:S01]  /*0f90*/  LEA.HI.X R65, R34, UR11, R35, 0x2, P6 ;  /* 0x0000000b22417c11 */ /* 0x000fe2000b0f1423 */
[----:B------:R-:W-:Y:S01]  /*0fa0*/  IMAD.X R34, RZ, RZ, R104, P0 ;  /* 0x000000ffff227224 */ /* 0x000fe200000e0668 */
[----:B------:R-:W-:Y:S02]  /*0fb0*/  LEA R64, P6, R63, R64, 0xa ;  /* 0x000000403f407211 */ /* 0x000fe400078c50ff */
[----:B------:R-:W-:Y:S02]  /*0fc0*/  SEL R68, R68, RZ, !P3 ;  /* 0x000000ff44447207 */ /* 0x000fe40005800000 */
[----:B------:R-:W-:Y:S02]  /*0fd0*/  LOP3.LUT R67, R67, 0x10, RZ, 0xc0, !PT ;  /* 0x0000001043437812 */ /* 0x000fe400078ec0ff */
[----:B------:R-:W-:Y:S02]  /*0fe0*/  LEA.HI.X R65, R63, R65, R34, 0xa, P6 ;  /* 0x000000413f417211 */ /* 0x000fe400030f5422 */
[----:B------:R-:W-:Y:S01]  /*0ff0*/  IADD3 R67, P5, R67, R68, RZ ;  /* 0x0000004443437210 */ /* 0x000fe20007fbe0ff */
[----:B------:R-:W1:Y:S01]  /*1000*/  LDS.64 R34, [R90+0x1400] ;  /* 0x001400005a227984 */ /* 0x000e620000000a00 */
[----:B---3--:R-:W-:-:S04]  /*1010*/  LEA R66, P6, R36, UR10, 0x2 ;  /* 0x0000000a24427c11 */ /* 0x008fc8000f8c10ff */
[----:B------:R-:W-:Y:S01]  /*1020*/  LEA.HI.X R69, R36, UR11, R37, 0x2, P6 ;  /* 0x0000000b24457c11 */ /* 0x000fe2000b0f1425 */
[----:B------:R-:W-:Y:S01]  /*1030*/  IMAD.X R36, RZ, RZ, R61, P5 ;  /* 0x000000ffff247224 */ /* 0x000fe200028e063d */
[----:B------:R-:W-:Y:S02]  /*1040*/  LEA R66, P5, R67, R66, 0xa ;  /* 0x0000004243427211 */ /* 0x000fe400078a50ff */
[----:B------:R-:W-:Y:S02]  /*1050*/  SEL R58, R71, RZ, !P3 ;  /* 0x000000ff473a7207 */ /* 0x000fe40005800000 */
[C---:B----4-:R-:W-:Y:S02]  /*1060*/  LEA R63, P6, R38.reuse, UR10, 0x2 ;  /* 0x0000000a263f7c11 */ /* 0x050fe4000f8c10ff */
[----:B------:R-:W-:Y:S02]  /*1070*/  LEA.HI.X R69, R67, R69, R36, 0xa, P5 ;  /* 0x0000004543457211 */ /* 0x000fe400028f5424 */
[----:B------:R-:W-:Y:S01]  /*1080*/  SHF.R.U32.HI R62, RZ, 0x1b, R58 ;  /* 0x0000001bff3e7819 */ /* 0x000fe2000001163a */
[----:B------:R-:W2:Y:S01]  /*1090*/  LDS.64 R36, [R90+0x1800] ;  /* 0x001800005a247984 */ /* 0x000ea20000000a00 */
[----:B------:R-:W-:-:S02]  /*10a0*/  LEA.HI.X R67, R38, UR11, R39, 0x2, P6 ;  /* 0x0000000b26437c11 */ /* 0x000fc4000b0f1427 */
[----:B------:R-:W-:Y:S02]  /*10b0*/  SEL R71, R70, RZ, !P3 ;  /* 0x000000ff46477207 */ /* 0x000fe40005800000 */
[----:B------:R-:W-:Y:S02]  /*10c0*/  LOP3.LUT R62, R62, 0x10, RZ, 0xc0, !PT ;  /* 0x000000103e3e7812 */ /* 0x000fe400078ec0ff */
[----:B------:R-:W-:Y:S02]  /*10d0*/  IADD3 R38, P5, R60, R93, RZ ;  /* 0x0000005d3c267210 */ /* 0x000fe40007fbe0ff */
[----:B------:R-:W3:Y:S01]  /*10e0*/  LDS.64 R60, [R90+0x1c00] ;  /* 0x001c00005a3c7984 */ /* 0x000ee20000000a00 */
[----:B------:R-:W-:Y:S02]  /*10f0*/  SEL R103, R72, RZ, !P3 ;  /* 0x000000ff48677207 */ /* 0x000fe40005800000 */
[----:B------:R-:W-:Y:S02]  /*1100*/  IADD3 R62, P0, R62, R71, RZ ;  /* 0x000000473e3e7210 */ /* 0x000fe40007f1e0ff */
[----:B------:R-:W-:-:S03]  /*1110*/  SEL R72, R73, RZ, !P3 ;  /* 0x000000ff49487207 */ /* 0x000fc60005800000 */
[----:B------:R-:W-:Y:S01]  /*1120*/  IMAD.X R71, RZ, RZ, R58, P0 ;  /* 0x000000ffff477224 */ /* 0x000fe200000e063a */
[----:B------:R-:W-:Y:S02]  /*1130*/  SHF.R.U32.HI R68, RZ, 0x1b, R72 ;  /* 0x0000001bff447819 */ /* 0x000fe40000011648 */
[----:B------:R-:W-:Y:S01]  /*1140*/  IADD3 R58, P6, R64, R93, RZ ;  /* 0x0000005d403a7210 */ /* 0x000fe20007fde0ff */
[--C-:B------:R-:W-:Y:S01]  /*1150*/  IMAD.X R39, R59, 0x1, R92.reuse, P5 ;  /* 0x000000013b277824 */ /* 0x100fe200028e065c */
[----:B------:R-:W-:Y:S02]  /*1160*/  SEL R73, R74, RZ, !P3 ;  /* 0x000000ff4a497207 */ /* 0x000fe40005800000 */
[----:B------:R-:W-:Y:S02]  /*1170*/  LOP3.LUT R68, R68, 0x10, RZ, 0xc0, !PT ;  /* 0x0000001044447812 */ /* 0x000fe400078ec0ff */
[----:B------:R-:W-:Y:S02]  /*1180*/  SEL R74, R75, RZ, !P3 ;  /* 0x000000ff4b4a7207 */ /* 0x000fe40005800000 */
[----:B------:R-:W-:Y:S01]  /*1190*/  LEA R64, P0, R62, R63, 0xa ;  /* 0x0000003f3e407211 */ /* 0x000fe200078050ff */
[----:B------:R-:W-:Y:S01]  /*11a0*/  IMAD.X R59, R65, 0x1, R92, P6 ;  /* 0x00000001413b7824 */ /* 0x000fe200030e065c */
[----:B0-----:R-:W-:-:S02]  /*11b0*/  LEA R63, P5, R32, UR10, 0x2 ;  /* 0x0000000a203f7c11 */ /* 0x001fc4000f8a10ff */
[----:B------:R-:W-:Y:S02]  /*11c0*/  IADD3 R68, P6, R68, R103, RZ ;  /* 0x0000006744447210 */ /* 0x000fe40007fde0ff */
[----:B------:R-:W-:Y:S02]  /*11d0*/  SHF.R.U32.HI R70, RZ, 0x1b, R74 ;  /* 0x0000001bff467819 */ /* 0x000fe4000001164a */
[----:B------:R-:W-:Y:S02]  /*11e0*/  LEA.HI.X R65, R32, UR11, R33, 0x2, P5 ;  /* 0x0000000b20417c11 */ /* 0x000fe4000a8f1421 */
[----:B------:R-:W-:Y:S01]  /*11f0*/  IADD3 R32, P5, R66, R93, RZ ;  /* 0x0000005d42207210 */ /* 0x000fe20007fbe0ff */
[----:B------:R-:W-:Y:S01]  /*1200*/  IMAD.X R72, RZ, RZ, R72, P6 ;  /* 0x000000ffff487224 */ /* 0x000fe200030e0648 */
[----:B------:R-:W-:Y:S02]  /*1210*/  LOP3.LUT R70, R70, 0x10, RZ, 0xc0, !PT ;  /* 0x0000001046467812 */ /* 0x000fe400078ec0ff */
[----:B------:R-:W-:-:S02]  /*1220*/  LEA.HI.X R67, R62, R67, R71, 0xa, P0 ;  /* 0x000000433e437211 */ /* 0x000fc400000f5447 */
[----:B------:R-:W-:Y:S01]  /*1230*/  LEA R62, P6, R68, R63, 0xa ;  /* 0x0000003f443e7211 */ /* 0x000fe200078c50ff */
[----:B------:R-:W-:Y:S01]  /*1240*/  IMAD.X R33, R69, 0x1, R92, P5 ;  /* 0x0000000145217824 */ /* 0x000fe200028e065c */
[----:B------:R-:W-:Y:S02]  /*1250*/  IADD3 R70, P0, R70, R73, RZ ;  /* 0x0000004946467210 */ /* 0x000fe40007f1e0ff */
[----:B------:R-:W-:Y:S02]  /*1260*/  IADD3 R64, P5, R64, R93, RZ ;  /* 0x0000005d40407210 */ /* 0x000fe40007fbe0ff */
[----:B------:R-:W-:Y:S02]  /*1270*/  SEL R104, R78, RZ, !P3 ;  /* 0x000000ff4e687207 */ /* 0x000fe40005800000 */
[----:B------:R-:W-:Y:S02]  /*1280*/  LEA.HI.X R63, R68, R65, R72, 0xa, P6 ;  /* 0x00000041443f7211 */ /* 0x000fe400030f5448 */
[----:B------:R-:W-:-:S02]  /*1290*/  SEL R66, R76, RZ, !P3 ;  /* 0x000000ff4c427207 */ /* 0x000fc40005800000 */
[C---:B-1----:R-:W-:Y:S02]  /*12a0*/  LEA R78, P6, R34.reuse, UR10, 0x2 ;  /* 0x0000000a224e7c11 */ /* 0x042fe4000f8c10ff */
[----:B------:R-:W-:Y:S01]  /*12b0*/  SEL R76, R77, RZ, !P3 ;  /* 0x000000ff4d4c7207 */ /* 0x000fe20005800000 */
[----:B------:R-:W-:Y:S01]  /*12c0*/  IMAD.X R65, R67, 0x1, R92, P5 ;  /* 0x0000000143417824 */ /* 0x000fe200028e065c */
[----:B------:R-:W-:Y:S01]  /*12d0*/  LEA.HI.X R67, R34, UR11, R35, 0x2, P6 ;  /* 0x0000000b22437c11 */ /* 0x000fe2000b0f1423 */
[----:B------:R-:W-:Y:S01]  /*12e0*/  IMAD.X R74, RZ, RZ, R74, P0 ;  /* 0x000000ffff4a7224 */ /* 0x000fe200000e064a */
[----:B------:R-:W-:Y:S02]  /*12f0*/  LEA R78, P0, R70, R78, 0xa ;  /* 0x0000004e464e7211 */ /* 0x000fe400078050ff */
[----:B------:R-:W-:Y:S02]  /*1300*/  SHF.R.U32.HI R71, RZ, 0x1b, R76 ;  /* 0x0000001bff477819 */ /* 0x000fe4000001164c */
[----:B------:R-:W-:-:S02]  /*1310*/  SEL R79, R79, RZ, !P3 ;  /* 0x000000ff4f4f7207 */ /* 0x000fc40005800000 */
[----:B------:R-:W-:Y:S02]  /*1320*/  IADD3 R62, P5, R62, R93, RZ ;  /* 0x0000005d3e3e7210 */ /* 0x000fe40007fbe0ff */
[----:B------:R-:W-:Y:S02]  /*1330*/  LEA.HI.X R67, R70, R67, R74, 0xa, P0 ;  /* 0x0000004346437211 */ /* 0x000fe400000f544a */
[----:B------:R-:W-:Y:S02]  /*1340*/  LOP3.LUT R71, R71, 0x10, RZ, 0xc0, !PT ;  /* 0x0000001047477812 */ /* 0x000fe400078ec0ff */
[----:B--2---:R-:W-:Y:S01]  /*1350*/  LEA R74, P0, R36, UR10, 0x2 ;  /* 0x0000000a244a7c11 */ /* 0x004fe2000f8010ff */
[----:B------:R-:W-:Y:S01]  /*1360*/  IMAD.X R63, R63, 0x1, R92, P5 ;  /* 0x000000013f3f7824 */ /* 0x000fe200028e065c */
[----:B------:R-:W-:Y:S02]  /*1370*/  SHF.R.U32.HI R69, RZ, 0x1b, R79 ;  /* 0x0000001bff457819 */ /* 0x000fe4000001164f */
[----:B------:R-:W-:-:S02]  /*1380*/  IADD3 R71, P5, R71, R66, RZ ;  /* 0x0000004247477210 */ /* 0x000fc40007fbe0ff */
[----:B------:R-:W-:Y:S02]  /*1390*/  LEA.HI.X R35, R36, UR11, R37, 0x2, P0 ;  /* 0x0000000b24237c11 */ /* 0x000fe400080f1425 */
[C---:B---3--:R-:W-:Y:S02]  /*13a0*/  LEA R34, P0, R60.reuse, UR10, 0x2 ;  /* 0x0000000a3c227c11 */ /* 0x048fe4000f8010ff */
[----:B------:R-:W-:Y:S01]  /*13b0*/  LOP3.LUT R69, R69, 0x10, RZ, 0xc0, !PT ;  /* 0x0000001045457812 */ /* 0x000fe200078ec0ff */
[----:B------:R-:W-:Y:S01]  /*13c0*/  IMAD.X R36, RZ, RZ, R76, P5 ;  /* 0x000000ffff247224 */ /* 0x000fe200028e064c */
[----:B------:R-:W-:Y:S02]  /*13d0*/  LEA.HI.X R61, R60, UR11, R61, 0x2, P0 ;  /* 0x0000000b3c3d7c11 */ /* 0x000fe400080f143d */
[----:B------:R-:W-:Y:S02]  /*13e0*/  IADD3 R69, P6, R69, R104, RZ ;  /* 0x0000006845457210 */ /* 0x000fe40007fde0ff */
[----:B------:R-:W-:Y:S01]  /*13f0*/  LEA R74, P0, R71, R74, 0xa ;  /* 0x0000004a474a7211 */ /* 0x000fe200078050ff */
[----:B------:R-:W-:Y:S01]  /*1400*/  IMAD.MOV.U32 R70, RZ, RZ, RZ ;  /* 0x000000ffff467224 */ /* 0x000fe200078e00ff */
[----:B------:R-:W-:Y:S01]  /*1410*/  LEA R60, P5, R69, R34, 0xa ;  /* 0x00000022453c7211 */ /* 0x000fe200078a50ff */
[----:B------:R-:W-:Y:S01]  /*1420*/  IMAD.X R76, RZ, RZ, R79, P6 ;  /* 0x000000ffff4c7224 */ /* 0x000fe200030e064f */
[----:B------:R-:W-:-:S02]  /*1430*/  LEA.HI.X R35, R71, R35, R36, 0xa, P0 ;  /* 0x0000002347237211 */ /* 0x000fc400000f5424 */
[----:B------:R-:W-:Y:S01]  /*1440*/  IADD3 R36, P0, R78, R93, RZ ;  /* 0x0000005d4e247210 */ /* 0x000fe20007f1e0ff */
[----:B------:R-:W-:Y:S01]  /*1450*/  IMAD.MOV.U32 R66, RZ, RZ, RZ ;  /* 0x000000ffff427224 */ /* 0x000fe200078e00ff */
[----:B------:R0:W2:Y:S01]  /*1460*/  @!P3 LDG.E.EL R70, desc[UR8][R32.64] ;  /* 0x000000082046b981 */ /* 0x0000a2000c2e1900 */
[----:B------:R-:W-:Y:S02]  /*1470*/  IMAD.MOV.U32 R68, RZ, RZ, RZ ;  /* 0x000000ffff447224 */ /* 0x000fe400078e00ff */
[----:B------:R-:W-:Y:S02]  /*1480*/  IMAD.MOV.U32 R72, RZ, RZ, RZ ;  /* 0x000000ffff487224 */ /* 0x000fe400078e00ff */
[----:B------:R-:W-:Y:S01]  /*1490*/  IMAD.X R37, R67, 0x1, R92, P0 ;  /* 0x0000000143257824 */ /* 0x000fe200000e065c */
[----:B------:R1:W3:Y:S01]  /*14a0*/  @!P3 LDG.E.EL R66, desc[UR8][R38.64] ;  /* 0x000000082642b981 */ /* 0x0002e2000c2e1900 */
[----:B0-----:R-:W-:-:S03]  /*14b0*/  LEA.HI.X R33, R69, R61, R76, 0xa, P5 ;  /* 0x0000003d45217211 */ /* 0x001fc600028f544c */
[----:B------:R0:W4:Y:S01]  /*14c0*/  @!P3 LDG.E.EL R68, desc[UR8][R58.64] ;  /* 0x000000083a44b981 */ /* 0x000122000c2e1900 */
[----:B------:R-:W-:Y:S02]  /*14d0*/  IADD3 R34, P5, R74, R93, RZ ;  /* 0x0000005d4a227210 */ /* 0x000fe40007fbe0ff */
[----:B------:R-:W-:Y:S01]  /*14e0*/  IADD3 R32, P0, R60, R93, RZ ;  /* 0x0000005d3c207210 */ /* 0x000fe20007f1e0ff */
[----:B------:R0:W4:Y:S01]  /*14f0*/  @!P3 LDG.E.EL R72, desc[UR8][R64.64] ;  /* 0x000000084048b981 */ /* 0x000122000c2e1900 */
[----:B-1----:R-:W-:Y:S02]  /*1500*/  IMAD.MOV.U32 R38, RZ, RZ, RZ ;  /* 0x000000ffff267224 */ /* 0x002fe400078e00ff */
[----:B------:R-:W-:Y:S02]  /*1510*/  IMAD.MOV.U32 R60, RZ, RZ, RZ ;  /* 0x000000ffff3c7224 */ /* 0x000fe400078e00ff */
[--C-:B------:R-:W-:Y:S02]  /*1520*/  IMAD.X R35, R35, 0x1, R92.reuse, P5 ;  /* 0x0000000123237824 */ /* 0x100fe400028e065c */
[----:B0-----:R-:W-:Y:S01]  /*1530*/  IMAD.MOV.U32 R58, RZ, RZ, RZ ;  /* 0x000000ffff3a7224 */ /* 0x001fe200078e00ff */
[----:B------:R0:W4:Y:S01]  /*1540*/  @!P3 LDG.E.EL R38, desc[UR8][R62.64] ;  /* 0x000000083e26b981 */ /* 0x000122000c2e1900 */
[----:B------:R-:W-:-:S02]  /*1550*/  IMAD.X R33, R33, 0x1, R92, P0 ;  /* 0x0000000121217824 */ /* 0x000fc400000e065c */
[----:B------:R-:W-:Y:S01]  /*1560*/  IMAD.MOV.U32 R64, RZ, RZ, RZ ;  /* 0x000000ffff407224 */ /* 0x000fe200078e00ff */
[----:B------:R-:W4:Y:S04]  /*1570*/  @!P3 LDG.E.EL R60, desc[UR8][R34.64] ;  /* 0x00000008223cb981 */ /* 0x000f28000c2e1900 */
[----:B------:R-:W4:Y:S04]  /*1580*/  @!P3 LDG.E.EL R58, desc[UR8][R36.64] ;  /* 0x00000008243ab981 */ /* 0x000f28000c2e1900 */
[----:B------:R-:W4:Y:S01]  /*1590*/  @!P3 LDG.E.EL R64, desc[UR8][R32.64] ;  /* 0x000000082040b981 */ /* 0x000f22000c2e1900 */
[----:B------:R-:W-:-:S04]  /*15a0*/  ISETP.NE.U32.AND P0, PT, RZ, UR4, PT ;  /* 0x00000004ff007c0c */ /* 0x000fc8000bf05070 */
[----:B------:R-:W-:Y:S02]  /*15b0*/  ISETP.NE.AND.EX P0, PT, RZ, UR5, PT, P0 ;  /* 0x00000005ff007c0c */ /* 0x000fe4000bf05300 */
[----:B------:R-:W-:Y:S02]  /*15c0*/  CS2R R76, SRZ ;  /* 0x00000000004c7805 */ /* 0x000fe4000001ff00 */
[----:B------:R-:W-:Y:S01]  /*15d0*/  CS2R R78, SRZ ;  /* 0x00000000004e7805 */ /* 0x000fe2000001ff00 */
[----:B------:R-:W-:Y:S02]  /*15e0*/  IMAD.MOV.U32 R104, RZ, RZ, RZ ;  /* 0x000000ffff687224 */ /* 0x000fe400078e00ff */
[----:B------:R-:W-:Y:S02]  /*15f0*/  IMAD.MOV.U32 R106, RZ, RZ, RZ ;  /* 0x000000ffff6a7224 */ /* 0x000fe400078e00ff */
[----:B0-----:R-:W-:Y:S02]  /*1600*/  IMAD.MOV.U32 R62, RZ, RZ, 0x3f800000 ;  /* 0x3f800000ff3e7424 */ /* 0x001fe400078e00ff */
[----:B------:R-:W-:-:S02]  /*1610*/  IMAD.MOV.U32 R63, RZ, RZ, 0x3f800000 ;  /* 0x3f800000ff3f7424 */ /* 0x000fc400078e00ff */
[----:B------:R-:W-:Y:S02]  /*1620*/  IMAD.MOV.U32 R65, RZ, RZ, 0x3f800000 ;  /* 0x3f800000ff417424 */ /* 0x000fe400078e00ff */
[----:B------:R-:W-:Y:S02]  /*1630*/  IMAD.MOV.U32 R67, RZ, RZ, 0x3f800000 ;  /* 0x3f800000ff437424 */ /* 0x000fe400078e00ff */
[----:B------:R-:W-:Y:S02]  /*1640*/  IMAD.MOV.U32 R69, RZ, RZ, 0x3f800000 ;  /* 0x3f800000ff457424 */ /* 0x000fe400078e00ff */
[--C-:B--2--5:R-:W-:Y:S01]  /*1650*/  FADD R59, R70, R3.reuse ;  /* 0x00000003463b7221 */ /* 0x124fe20000000000 */
[----:B---3--:R-:W-:-:S03]  /*1660*/  FADD R39, R66, R3 ;  /* 0x0000000342277221 */ /* 0x008fc60000000000 */
[----:B------:R-:W-:Y:S01]  /*1670*/  FADD R100, R100, R59 ;  /* 0x0000003b64647221 */ /* 0x000fe20000000000 */
[--C-:B----4-:R-:W-:Y:S01]  /*1680*/  FADD R68, R68, R3.reuse ;  /* 0x0000000344447221 */ /* 0x110fe20000000000 */
[----:B------:R-:W-:Y:S01]  /*1690*/  FADD R72, R72, R3 ;  /* 0x0000000348487221 */ /* 0x000fe20000000000 */
[----:B------:R-:W-:Y:S02]  /*16a0*/  FADD R102, R102, R39 ;  /* 0x0000002766667221 */ /* 0x000fe40000000000 */
[----:B------:R-:W-:Y:S01]  /*16b0*/  FADD R101, R101, R68 ;  /* 0x0000004465657221 */ /* 0x000fe20000000000 */
[----:B------:R-:W-:Y:S01]  /*16c0*/  FADD R99, R99, R72 ;  /* 0x0000004863637221 */ /* 0x000fe20000000000 */
[--C-:B------:R-:W-:Y:S01]  /*16d0*/  FADD R38, R38, R3.reuse ;  /* 0x0000000326267221 */ /* 0x100fe20000000000 */
[--C-:B------:R-:W-:Y:S01]  /*16e0*/  FADD R60, R60, R3.reuse ;  /* 0x000000033c3c7221 */ /* 0x100fe20000000000 */
[--C-:B------:R-:W-:Y:S01]  /*16f0*/  FADD R35, R58, R3.reuse ;  /* 0x000000033a237221 */ /* 0x100fe20000000000 */
[----:B------:R-:W-:Y:S01]  /*1700*/  FADD R33, R64, R3 ;  /* 0x0000000340217221 */ /* 0x000fe20000000000 */
[----:B------:R-:W-:-:S02]  /*1710*/  FADD R58, R95, R38 ;  /* 0x000000265f3a7221 */ /* 0x000fc40000000000 */
[----:B------:R-:W-:Y:S01]  /*1720*/  FADD R96, R96, R35 ;  /* 0x0000002360607221 */ /* 0x000fe20000000000 */
[----:B------:R-:W-:Y:S01]  /*1730*/  FADD R60, R97, R60 ;  /* 0x0000003c613c7221 */ /* 0x000fe20000000000 */
[----:B------:R-:W-:Y:S01]  /*1740*/  FADD R98, R98, R33 ;  /* 0x0000002162627221 */ /* 0x000fe20000000000 */
[----:B------:R-:W-:Y:S02]  /*1750*/  IMAD.MOV.U32 R95, RZ, RZ, RZ ;  /* 0x000000ffff5f7224 */ /* 0x000fe400078e00ff */
[----:B------:R-:W-:Y:S02]  /*1760*/  IMAD.MOV.U32 R97, RZ, RZ, RZ ;  /* 0x000000ffff617224 */ /* 0x000fe400078e00ff */
[----:B------:R-:W-:Y:S02]  /*1770*/  IMAD.MOV.U32 R64, RZ, RZ, 0x3f800000 ;  /* 0x3f800000ff407424 */ /* 0x000fe400078e00ff */
[----:B------:R-:W-:Y:S02]  /*1780*/  IMAD.MOV.U32 R66, RZ, RZ, 0x3f800000 ;  /* 0x3f800000ff427424 */ /* 0x000fe400078e00ff */
[----:B------:R-:W-:-:S02]  /*1790*/  IMAD.MOV.U32 R68, RZ, RZ, 0x3f800000 ;  /* 0x3f800000ff447424 */ /* 0x000fc400078e00ff */
[----:B------:R-:W-:Y:S02]  /*17a0*/  IMAD.MOV.U32 R59, RZ, RZ, R102 ;  /* 0x000000ffff3b7224 */ /* 0x000fe400078e0066 */
[----:B------:R-:W-:Y:S02]  /*17b0*/  IMAD.MOV.U32 R61, RZ, RZ, R101 ;  /* 0x000000ffff3d7224 */ /* 0x000fe400078e0065 */
[----:B------:R-:W-:Y:S02]  /*17c0*/  IMAD.MOV.U32 R70, RZ, RZ, R100 ;  /* 0x000000ffff467224 */ /* 0x000fe400078e0064 */
[----:B------:R-:W-:Y:S02]  /*17d0*/  IMAD.MOV.U32 R71, RZ, RZ, R99 ;  /* 0x000000ffff477224 */ /* 0x000fe400078e0063 */
[----:B------:R-:W-:Y:S02]  /*17e0*/  IMAD.MOV.U32 R72, RZ, RZ, R58 ;  /* 0x000000ffff487224 */ /* 0x000fe400078e003a */
[----:B------:R-:W-:-:S02]  /*17f0*/  IMAD.MOV.U32 R73, RZ, RZ, R96 ;  /* 0x000000ffff497224 */ /* 0x000fc400078e0060 */
[----:B------:R-:W-:Y:S02]  /*1800*/  IMAD.MOV.U32 R74, RZ, RZ, R60 ;  /* 0x000000ffff4a7224 */ /* 0x000fe400078e003c */
[----:B------:R-:W-:Y:S01]  /*1810*/  IMAD.MOV.U32 R75, RZ, RZ, R98 ;  /* 0x000000ffff4b7224 */ /* 0x000fe200078e0062 */
[----:B------:R-:W-:Y:S06]  /*1820*/  @!P0 BRA `(.L_x_0) ;  /* 0x0000000400c08947 */ /* 0x000fec0003800000 */
[----:B------:R-:W-:Y:S01]  /*1830*/  FADD R62, R31, 1 ;  /* 0x3f8000001f3e7421 */ /* 0x000fe20000000000 */
[----:B------:R-:W-:Y:S01]  /*1840*/  FADD R38, R102, -R55 ;  /* 0x8000003766267221 */ /* 0x000fe20000000000 */
[----:B------:R-:W-:Y:S01]  /*1850*/  FADD R63, R40, 1 ;  /* 0x3f800000283f7421 */ /* 0x000fe20000000000 */
[----:B------:R-:W-:Y:S01]  /*1860*/  FADD R37, R101, -R80 ;  /* 0x8000005065257221 */ /* 0x000fe20000000000 */
[----:B------:R-:W-:Y:S01]  /*1870*/  FMUL R39, R62, 0.25 ;  /* 0x3e8000003e277820 */ /* 0x000fe20000400000 */
[----:B------:R-:W-:Y:S01]  /*1880*/  FMUL R59, R38, 0.25 ;  /* 0x3e800000263b7820 */ /* 0x000fe20000400000 */
[C---:B------:R-:W-:Y:S01]  /*1890*/  FSETP.GEU.AND P0, PT, |R62|.reuse, 1.175494350822287508e-38, PT ;  /* 0x008000003e00780b */ /* 0x040fe20003f0e200 */
[----:B------:R-:W-:Y:S01]  /*18a0*/  FMUL R70, R63, 0.25 ;  /* 0x3e8000003f467820 */ /* 0x000fe20000400000 */
[----:B------:R-:W-:Y:S01]  /*18b0*/  FSETP.GT.AND P5, PT, |R62|, 8.50705917302346158658e+37, PT ;  /* 0x7e8000003e00780b */ /* 0x000fe20003fa4200 */
[----:B------:R-:W-:Y:S01]  /*18c0*/  FMUL R72, R37, 0.25 ;  /* 0x3e80000025487820 */ /* 0x000fe20000400000 */
[----:B------:R-:W-:Y:S01]  /*18d0*/  FADD R64, R41, 1 ;  /* 0x3f80000029407421 */ /* 0x000fe20000000000 */
[----:B------:R-:W-:Y:S01]  /*18e0*/  FADD R36, R100, -R81 ;  /* 0x8000005164247221 */ /* 0x000fe20000000000 */
[----:B------:R-:W-:Y:S01]  /*18f0*/  FSEL R39, R39, R62, P5 ;  /* 0x0000003e27277208 */ /* 0x000fe20002800000 */
[----:B------:R-:W-:Y:S01]  /*1900*/  FADD R65, R42, 1 ;  /* 0x3f8000002a417421 */ /* 0x000fe20000000000 */
[----:B------:R-:W-:Y:S01]  /*1910*/  FSEL R59, R59, R38, P5 ;  /* 0x000000263b3b7208 */ /* 0x000fe20002800000 */
[----:B------:R-:W-:Y:S01]  /*1920*/  FMUL R71, R64, 0.25 ;  /* 0x3e80000040477820 */ /* 0x000fe20000400000 */
[C---:B------:R-:W-:Y:S01]  /*1930*/  FSETP.GEU.AND P6, PT, |R63|.reuse, 1.175494350822287508e-38, PT ;  /* 0x008000003f00780b */ /* 0x040fe20003fce200 */
[----:B------:R-:W-:Y:S01]  /*1940*/  FMUL R73, R36, 0.25 ;  /* 0x3e80000024497820 */ /* 0x000fe20000400000 */
[----:B------:R-:W-:Y:S01]  /*1950*/  FSETP.GT.AND P5, PT, |R63|, 8.50705917302346158658e+37, PT ;  /* 0x7e8000003f00780b */ /* 0x000fe20003fa4200 */
[----:B------:R-:W-:Y:S01]  /*1960*/  @!P0 FMUL R39, R39, 16777216 ;  /* 0x4b80000027278820 */ /* 0x000fe20000400000 */
[----:B------:R-:W-:Y:S01]  /*1970*/  @!P0 FMUL R59, R59, 16777216 ;  /* 0x4b8000003b3b8820 */ /* 0x000fe20000400000 */
[----:B------:R-:W-:Y:S01]  /*1980*/  FADD R35, R99, -R82 ;  /* 0x8000005263237221 */ /* 0x000fe20000000000 */
[----:B------:R-:W-:Y:S01]  /*1990*/  FSEL R61, R70, R63, P5 ;  /* 0x0000003f463d7208 */ /* 0x000fe20002800000 */
[----:B------:R-:W-:Y:S01]  /*19a0*/  FMUL R74, R65, 0.25 ;  /* 0x3e800000414a7820 */ /* 0x000fe20000400000 */
[----:B------:R-:W-:Y:S01]  /*19b0*/  FSEL R72, R72, R37, P5 ;  /* 0x0000002548487208 */ /* 0x000fe20002800000 */
[----:B------:R-:W-:Y:S01]  /*19c0*/  FMUL R76, R35, 0.25 ;  /* 0x3e800000234c7820 */ /* 0x000fe20000400000 */
[C---:B------:R-:W-:Y:S01]  /*19d0*/  FSETP.GT.AND P5, PT, |R64|.reuse, 8.50705917302346158658e+37, PT ;  /* 0x7e8000004000780b */ /* 0x040fe20003fa4200 */
[----:B------:R-:W-:Y:S01]  /*19e0*/  FADD R66, R43, 1 ;  /* 0x3f8000002b427421 */ /* 0x000fe20000000000 */
[----:B------:R-:W-:Y:S01]  /*19f0*/  FSETP.GEU.AND P0, PT, |R64|, 1.175494350822287508e-38, PT ;  /* 0x008000004000780b */ /* 0x000fe20003f0e200 */
[----:B------:R-:W-:Y:S01]  /*1a00*/  @!P6 FMUL R61, R61, 16777216 ;  /* 0x4b8000003d3de820 */ /* 0x000fe20000400000 */
[----:B------:R-:W-:Y:S01]  /*1a10*/  FSEL R71, R71, R64, P5 ;  /* 0x0000004047477208 */ /* 0x000fe20002800000 */
[----:B------:R-:W-:Y:S01]  /*1a20*/  @!P6 FMUL R72, R72, 16777216 ;  /* 0x4b8000004848e820 */ /* 0x000fe20000400000 */
[----:B------:R-:W-:Y:S01]  /*1a30*/  FSEL R73, R73, R36, P5 ;  /* 0x0000002449497208 */ /* 0x000fe20002800000 */
[----:B------:R-:W-:Y:S01]  /*1a40*/  FADD R34, R58, -R83 ;  /* 0x800000533a227221 */ /* 0x000fe20000000000 */
[C---:B------:R-:W-:Y:S01]  /*1a50*/  FSETP.GEU.AND P5, PT, |R65|.reuse, 1.175494350822287508e-38, PT ;  /* 0x008000004100780b */ /* 0x040fe20003fae200 */
[----:B------:R-:W-:Y:S01]  /*1a60*/  FADD R67, R44, 1 ;  /* 0x3f8000002c437421 */ /* 0x000fe20000000000 */
[----:B------:R-:W-:Y:S01]  /*1a70*/  FSETP.GT.AND P6, PT, |R65|, 8.50705917302346158658e+37, PT ;  /* 0x7e8000004100780b */ /* 0x000fe20003fc4200 */
[----:B------:R0:W1:Y:S01]  /*1a80*/  MUFU.RCP R70, R39 ;  /* 0x0000002700467308 */ /* 0x0000620000001000 */
[----:B------:R-:W-:Y:S01]  /*1a90*/  FMUL R77, R66, 0.25 ;  /* 0x3e800000424d7820 */ /* 0x000fe20000400000 */
[----:B------:R-:W-:Y:S01]  /*1aa0*/  FADD R33, R96, -R84 ;  /* 0x8000005460217221 */ /* 0x000fe20000000000 */
[----:B------:R-:W-:Y:S01]  /*1ab0*/  FSEL R75, R74, R65, P6 ;  /* 0x000000414a4b7208 */ /* 0x000fe20003000000 */
[----:B------:R-:W-:Y:S01]  /*1ac0*/  @!P0 FMUL R71, R71, 16777216 ;  /* 0x4b80000047478820 */ /* 0x000fe20000400000 */
[----:B------:R-:W-:Y:S01]  /*1ad0*/  FSEL R76, R76, R35, P6 ;  /* 0x000000234c4c7208 */ /* 0x000fe20003000000 */
[----:B------:R-:W-:Y:S01]  /*1ae0*/  @!P0 FMUL R73, R73, 16777216 ;  /* 0x4b80000049498820 */ /* 0x000fe20000400000 */
[----:B------:R-:W-:Y:S01]  /*1af0*/  FSETP.GEU.AND P0, PT, |R66|, 1.175494350822287508e-38, PT ;  /* 0x008000004200780b */ /* 0x000fe20003f0e200 */
[----:B------:R-:W-:Y:S01]  /*1b00*/  FMUL R78, R67, 0.25 ;  /* 0x3e800000434e7820 */ /* 0x000fe20000400000 */
[----:B0-----:R-:W-:Y:S01]  /*1b10*/  FMUL R39, R34, 0.25 ;  /* 0x3e80000022277820 */ /* 0x001fe20000400000 */
[----:B------:R-:W-:Y:S01]  /*1b20*/  FSETP.GT.AND P6, PT, |R66|, 8.50705917302346158658e+37, PT ;  /* 0x7e8000004200780b */ /* 0x000fe20003fc4200 */
[----:B------:R-:W-:Y:S01]  /*1b30*/  @!P5 FMUL R75, R75, 16777216 ;  /* 0x4b8000004b4bd820 */ /* 0x000fe20000400000 */
[----:B------:R-:W-:Y:S01]  /*1b40*/  @!P5 FMUL R76, R76, 16777216 ;  /* 0x4b8000004c4cd820 */ /* 0x000fe20000400000 */
[----:B------:R-:W-:Y:S01]  /*1b50*/  FSETP.GEU.AND P5, PT, |R67|, 1.175494350822287508e-38, PT ;  /* 0x008000004300780b */ /* 0x000fe20003fae200 */
[----:B------:R-:W-:Y:S01]  /*1b60*/  FMUL R104, R33, 0.25 ;  /* 0x3e80000021687820 */ /* 0x000fe20000400000 */
[----:B------:R-:W-:Y:S01]  /*1b70*/  FSEL R77, R77, R66, P6 ;  /* 0x000000424d4d7208 */ /* 0x000fe20003000000 */
[----:B------:R-:W-:Y:S01]  /*1b80*/  FADD R68, R45, 1 ;  /* 0x3f8000002d447421 */ /* 0x000fe20000000000 */
[----:B------:R-:W-:Y:S01]  /*1b90*/  FSEL R79, R39, R34, P6 ;  /* 0x00000022274f7208 */ /* 0x000fe20003000000 */
[----:B------:R-:W-:Y:S01]  /*1ba0*/  FADD R32, R60, -R85 ;  /* 0x800000553c207221 */ /* 0x000fe20000000000 */
[----:B------:R-:W-:Y:S01]  /*1bb0*/  FSETP.GT.AND P6, PT, |R67|, 8.50705917302346158658e+37, PT ;  /* 0x7e8000004300780b */ /* 0x000fe20003fc4200 */
[----:B------:R-:W-:Y:S01]  /*1bc0*/  FADD R69, R46, 1 ;  /* 0x3f8000002e457421 */ /* 0x000fe20000000000 */
[----:B------:R0:W2:Y:S01]  /*1bd0*/  MUFU.RCP R74, R71 ;  /* 0x00000047004a7308 */ /* 0x0000a20000001000 */
[----:B------:R-:W-:Y:S01]  /*1be0*/  @!P0 FMUL R77, R77, 16777216 ;  /* 0x4b8000004d4d8820 */ /* 0x000fe20000400000 */
[----:B------:R-:W-:Y:S01]  /*1bf0*/  FSEL R95, R78, R67, P6 ;  /* 0x000000434e5f7208 */ /* 0x000fe20003000000 */
[----:B------:R-:W-:Y:S01]  /*1c00*/  @!P0 FMUL R79, R79, 16777216 ;  /* 0x4b8000004f4f8820 */ /* 0x000fe20000400000 */
[----:B------:R-:W-:Y:S01]  /*1c10*/  FSEL R104, R104, R33, P6 ;  /* 0x0000002168687208 */ /* 0x000fe20003000000 */
[C---:B------:R-:W-:Y:S01]  /*1c20*/  FMUL R39, R68.reuse, 0.25 ;  /* 0x3e80000044277820 */ /* 0x040fe20000400000 */
[C---:B------:R-:W-:Y:S01]  /*1c30*/  FSETP.GT.AND P0, PT, |R68|.reuse, 8.50705917302346158658e+37, PT ;  /* 0x7e8000004400780b */ /* 0x040fe20003f04200 */
[----:B------:R-:W-:Y:S01]  /*1c40*/  @!P5 FMUL R95, R95, 16777216 ;  /* 0x4b8000005f5fd820 */ /* 0x000fe20000400000 */
[----:B------:R-:W-:Y:S01]  /*1c50*/  FSETP.GEU.AND P6, PT, |R68|, 1.175494350822287508e-38, PT ;  /* 0x008000004400780b */ /* 0x000fe20003fce200 */
[----:B0-----:R-:W-:Y:S01]  /*1c60*/  FMUL R71, R32, 0.25 ;  /* 0x3e80000020477820 */ /* 0x001fe20000400000 */
[----:B------:R-:W-:Y:S01]  /*1c70*/  @!P5 FMUL R104, R104, 16777216 ;  /* 0x4b8000006868d820 */ /* 0x000fe20000400000 */
[C---:B------:R-:W-:Y:S01]  /*1c80*/  FSETP.GEU.AND P5, PT, |R69|.reuse, 1.175494350822287508e-38, PT ;  /* 0x008000004500780b */ /* 0x040fe20003fae200 */
[----:B------:R-:W-:Y:S01]  /*1c90*/  FMUL R106, R69, 0.25 ;  /* 0x3e800000456a7820 */ /* 0x000fe20000400000 */
[----:B------:R-:W-:Y:S01]  /*1ca0*/  FSEL R97, R39, R68, P0 ;  /* 0x0000004427617208 */ /* 0x000fe20000000000 */
[----:B------:R-:W-:Y:S01]  /*1cb0*/  FADD R39, R98, -R86 ;  /* 0x8000005662277221 */ /* 0x000fe20000000000 */
[----:B------:R-:W-:Y:S01]  /*1cc0*/  FSEL R103, R71, R32, P0 ;  /* 0x0000002047677208 */ /* 0x000fe20000000000 */
[----:B------:R-:W0:Y:S01]  /*1cd0*/  MUFU.RCP R61, R61 ;  /* 0x0000003d003d7308 */ /* 0x000e220000001000 */
[----:B------:R-:W-:Y:S01]  /*1ce0*/  FSETP.GT.AND P0, PT, |R69|, 8.50705917302346158658e+37, PT ;  /* 0x7e8000004500780b */ /* 0x000fe20003f04200 */
[----:B------:R-:W-:Y:S01]  /*1cf0*/  FMUL R108, R39, 0.25 ;  /* 0x3e800000276c7820 */ /* 0x000fe20000400000 */
[----:B-1----:R-:W-:Y:S01]  /*1d00*/  FFMA R59, R70, R59, R55 ;  /* 0x0000003b463b7223 */ /* 0x002fe20000000037 */
[----:B--2---:R-:W-:Y:S01]  /*1d10*/  FFMA R70, R74, R73, R81 ;  /* 0x000000494a467223 */ /* 0x004fe20000000051 */
[----:B------:R-:W-:Y:S01]  /*1d20*/  FSEL R105, R106, R69, P0 ;  /* 0x000000456a697208 */ /* 0x000fe20000000000 */
[----:B------:R-:W-:Y:S01]  /*1d30*/  @!P6 FMUL R97, R97, 16777216 ;  /* 0x4b8000006161e820 */ /* 0x000fe20000400000 */
[----:B------:R-:W-:Y:S01]  /*1d40*/  FSEL R108, R108, R39, P0 ;  /* 0x000000276c6c7208 */ /* 0x000fe20000000000 */
[----:B------:R-:W1:Y:S01]  /*1d50*/  MUFU.RCP R75, R75 ;  /* 0x0000004b004b7308 */ /* 0x000e620000001000 */
[----:B------:R-:W-:Y:S01]  /*1d60*/  @!P6 FMUL R103, R103, 16777216 ;  /* 0x4b8000006767e820 */ /* 0x000fe20000400000 */
[----:B------:R-:W-:-:S02]  /*1d70*/  @!P5 FMUL R105, R105, 16777216 ;  /* 0x4b8000006969d820 */ /* 0x000fc40000400000 */
[----:B------:R-:W-:Y:S01]  /*1d80*/  @!P5 FMUL R108, R108, 16777216 ;  /* 0x4b8000006c6cd820 */ /* 0x000fe20000400000 */
[----:B0-----:R-:W-:-:S03]  /*1d90*/  FFMA R61, R61, R72, R80 ;  /* 0x000000483d3d7223 */ /* 0x001fc60000000050 */
[----:B------:R0:W2:Y:S01]  /*1da0*/  MUFU.RCP R78, R77 ;  /* 0x0000004d004e7308 */ /* 0x0000a20000001000 */
[----:B-1----:R-:W-:-:S07]  /*1db0*/  FFMA R71, R75, R76, R82 ;  /* 0x0000004c4b477223 */ /* 0x002fce0000000052 */
[----:B------:R-:W1:Y:S01]  /*1dc0*/  MUFU.RCP R95, R95 ;  /* 0x0000005f005f7308 */ /* 0x000e620000001000 */
[----:B------:R-:W-:Y:S01]  /*1dd0*/  FADD R76, R102, -R59 ;  /* 0x8000003b664c7221 */ /* 0x000fe20000000000 */
[----:B0-----:R-:W-:-:S03]  /*1de0*/  FADD R77, R101, -R61 ;  /* 0x8000003d654d7221 */ /* 0x001fc60000000000 */
[----:B------:R-:W-:Y:S01]  /*1df0*/  FFMA R76, R38, R76, R47 ;  /* 0x0000004c264c7223 */ /* 0x000fe2000000002f */
[----:B------:R-:W-:Y:S01]  /*1e00*/  FFMA R77, R37, R77, R48 ;  /* 0x0000004d254d7223 */ /* 0x000fe20000000030 */
[----:B--2---:R-:W-:Y:S01]  /*1e10*/  FFMA R72, R78, R79, R83 ;  /* 0x0000004f4e487223 */ /* 0x004fe20000000053 */
[----:B------:R-:W0:Y:S01]  /*1e20*/  MUFU.RCP R106, R97 ;  /* 0x00000061006a7308 */ /* 0x000e220000001000 */
[----:B------:R-:W-:Y:S01]  /*1e30*/  FADD R78, R100, -R70 ;  /* 0x80000046644e7221 */ /* 0x000fe20000000000 */
[----:B------:R-:W-:-:S03]  /*1e40*/  FADD R79, R99, -R71 ;  /* 0x80000047634f7221 */ /* 0x000fc60000000000 */
[----:B------:R-:W-:Y:S01]  /*1e50*/  FFMA R78, R36, R78, R49 ;  /* 0x0000004e244e7223 */ /* 0x000fe20000000031 */
[----:B------:R-:W-:Y:S01]  /*1e60*/  FFMA R79, R35, R79, R50 ;  /* 0x0000004f234f7223 */ /* 0x000fe20000000032 */
[----:B-1----:R-:W-:Y:S01]  /*1e70*/  FFMA R73, R95, R104, R84 ;  /* 0x000000685f497223 */ /* 0x002fe20000000054 */
[----:B------:R-:W1:Y:S01]  /*1e80*/  MUFU.RCP R105, R105 ;  /* 0x0000006900697308 */ /* 0x000e620000001000 */
[----:B------:R-:W-:Y:S02]  /*1e90*/  FADD R104, R58, -R72 ;  /* 0x800000483a687221 */ /* 0x000fe40000000000 */
[----:B------:R-:W-:Y:S02]  /*1ea0*/  FADD R95, R96, -R73 ;  /* 0x80000049605f7221 */ /* 0x000fe40000000000 */
[----:B------:R-:W-:Y:S01]  /*1eb0*/  FFMA R104, R34, R104, R51 ;  /* 0x0000006822687223 */ /* 0x000fe20000000033 */
[----:B0-----:R-:W-:Y:S01]  /*1ec0*/  FFMA R74, R106, R103, R85 ;  /* 0x000000676a4a7223 */ /* 0x001fe20000000055 */
[----:B------:R-:W-:-:S03]  /*1ed0*/  FFMA R95, R33, R95, R52 ;  /* 0x0000005f215f7223 */ /* 0x000fc60000000034 */
[----:B------:R-:W-:Y:S01]  /*1ee0*/  FADD R106, R60, -R74 ;  /* 0x8000004a3c6a7221 */ /* 0x000fe20000000000 */
[----:B-1----:R-:W-:-:S03]  /*1ef0*/  FFMA R75, R105, R108, R86 ;  /* 0x0000006c694b7223 */ /* 0x002fc60000000056 */
[----:B------:R-:W-:Y:S01]  /*1f00*/  FFMA R106, R32, R106, R53 ;  /* 0x0000006a206a7223 */ /* 0x000fe20000000035 */
[----:B------:R-:W-:-:S04]  /*1f10*/  FADD R97, R98, -R75 ;  /* 0x8000004b62617221 */ /* 0x000fc80000000000 */
[----:B------:R-:W-:-:S07]  /*1f20*/  FFMA R97, R39, R97, R54 ;  /* 0x0000006127617223 */ /* 0x000fce0000000036 */
.L_x_0:
[----:B------:R-:W-:Y:S01]  /*1f30*/  BAR.SYNC.DEFER_BLOCKING 0x0 ;  /* 0x0000000000007b1d */ /* 0x000fe20000010000 */
[----:B------:R-:W-:Y:S01]  /*1f40*/  FSEL R80, R61, R80, !P3 ;  /* 0x000000503d507208 */ /* 0x000fe20005800000 */
[----:B------:R-:W-:Y:S01]  /*1f50*/  IMAD.X R30, RZ, RZ, R30, P4 ;  /* 0x000000ffff1e7224 */ /* 0x000fe200020e061e */
[----:B------:R-:W-:Y:S01]  /*1f60*/  FSEL R55, R59, R55, !P3 ;  /* 0x000000373b377208 */ /* 0x000fe20005800000 */
[----:B------:R-:W-:Y:S01]  /*1f70*/  VIADD R89, R89, 0x10 ;  /* 0x0000001059597836 */ /* 0x000fe20000000000 */
[----:B------:R-:W-:Y:S02]  /*1f80*/  FSEL R81, R70, R81, !P3 ;  /* 0x0000005146517208 */ /* 0x000fe40005800000 */
[----:B------:R-:W-:Y:S02]  /*1f90*/  FSEL R82, R71, R82, !P3 ;  /* 0x0000005247527208 */ /* 0x000fe40005800000 */
[----:B------:R-:W-:Y:S02]  /*1fa0*/  FSEL R83, R72, R83, !P3 ;  /* 0x0000005348537208 */ /* 0x000fe40005800000 */
[----:B------:R-:W-:-:S02]  /*1fb0*/  FSEL R84, R73, R84, !P3 ;  /* 0x0000005449547208 */ /* 0x000fc40005800000 */
[----:B------:R-:W-:Y:S02]  /*1fc0*/  FSEL R85, R74, R85, !P3 ;  /* 0x000000554a557208 */ /* 0x000fe40005800000 */
[----:B------:R-:W-:Y:S02]  /*1fd0*/  FSEL R86, R75, R86, !P3 ;  /* 0x000000564b567208 */ /* 0x000fe40005800000 */
[----:B------:R-:W-:Y:S02]  /*1fe0*/  FSEL R47, R76, R47, !P3 ;  /* 0x0000002f4c2f7208 */ /* 0x000fe40005800000 */
[----:B------:R-:W-:Y:S02]  /*1ff0*/  FSEL R48, R77, R48, !P3 ;  /* 0x000000304d307208 */ /* 0x000fe40005800000 */
[----:B------:R-:W-:Y:S02]  /*2000*/  FSEL R49, R78, R49, !P3 ;  /* 0x000000314e317208 */ /* 0x000fe40005800000 */
[----:B------:R-:W-:Y:S01]  /*2010*/  FSEL R50, R79, R50, !P3 ;  /* 0x000000324f327208 */ /* 0x000fe20005800000 */
[----:B------:R-:W-:Y:S01]  /*2020*/  STS [R19], R102 ;  /* 0x0000006613007388 */ /* 0x000fe20000000800 */
[----:B------:R-:W-:-:S02]  /*2030*/  FSEL R51, R104, R51, !P3 ;  /* 0x0000003368337208 */ /* 0x000fc40005800000 */
[----:B------:R-:W-:Y:S01]  /*2040*/  FSEL R52, R95, R52, !P3 ;  /* 0x000000345f347208 */ /* 0x000fe20005800000 */
[----:B------:R-:W-:Y:S01]  /*2050*/  STS [R19+0x100], R101 ;  /* 0x0001006513007388 */ /* 0x000fe20000000800 */
[----:B------:R-:W-:Y:S02]  /*2060*/  FSEL R53, R106, R53, !P3 ;  /* 0x000000356a357208 */ /* 0x000fe40005800000 */
[----:B------:R-:W-:Y:S01]  /*2070*/  FSEL R54, R97, R54, !P3 ;  /* 0x0000003661367208 */ /* 0x000fe20005800000 */
[----:B------:R-:W-:Y:S01]  /*2080*/  STS [R19+0x200], R100 ;  /* 0x0002006413007388 */ /* 0x000fe20000000800 */
[----:B------:R-:W-:Y:S02]  /*2090*/  FSEL R31, R62, R31, !P3 ;  /* 0x0000001f3e1f7208 */ /* 0x000fe40005800000 */
[----:B------:R-:W-:Y:S01]  /*20a0*/  FSEL R40, R63, R40, !P3 ;  /* 0x000000283f287208 */ /* 0x000fe20005800000 */
[----:B------:R-:W-:Y:S01]  /*20b0*/  STS [R19+0x300], R99 ;  /* 0x0003006313007388 */ /* 0x000fe20000000800 */
[----:B------:R-:W-:-:S02]  /*20c0*/  FSEL R41, R64, R41, !P3 ;  /* 0x0000002940297208 */ /* 0x000fc40005800000 */
[----:B------:R-:W-:Y:S01]  /*20d0*/  FSEL R42, R65, R42, !P3 ;  /* 0x0000002a412a7208 */ /* 0x000fe20005800000 */
[----:B------:R0:W-:Y:S01]  /*20e0*/  STS [R19+0x400], R58 ;  /* 0x0004003a13007388 */ /* 0x0001e20000000800 */
[----:B------:R-:W-:Y:S02]  /*20f0*/  FSEL R43, R66, R43, !P3 ;  /* 0x0000002b422b7208 */ /* 0x000fe40005800000 */
[----:B------:R-:W-:Y:S01]  /*2100*/  FSEL R44, R67, R44, !P3 ;  /* 0x0000002c432c7208 */ /* 0x000fe20005800000 */
[----:B------:R-:W-:Y:S01]  /*2110*/  STS [R19+0x500], R96 ;  /* 0x0005006013007388 */ /* 0x000fe20000000800 */
[----:B------:R-:W-:Y:S02]  /*2120*/  FSEL R45, R68, R45, !P3 ;  /* 0x0000002d442d7208 */ /* 0x000fe40005800000 */
[----:B------:R-:W-:Y:S01]  /*2130*/  FSEL R46, R69, R46, !P3 ;  /* 0x0000002e452e7208 */ /* 0x000fe20005800000 */
[----:B------:R1:W-:Y:S01]  /*2140*/  STS [R19+0x600], R60 ;  /* 0x0006003c13007388 */ /* 0x0003e20000000800 */
[----:B0-----:R-:W-:-:S03]  /*2150*/  IADD3 R58, P5, R23, UR4, RZ ;  /* 0x00000004173a7c10 */ /* 0x001fc6000ffbe0ff */
[----:B------:R-:W-:Y:S01]  /*2160*/  STS [R19+0x700], R98 ;  /* 0x0007006213007388 */ /* 0x000fe20000000800 */
[----:B------:R-:W-:Y:S01]  /*2170*/  IADD3.X R59, R27, UR5, RZ, P5, !PT ;  /* 0x000000051b3b7c10 */ /* 0x000fe2000affe4ff */
[----:B------:R-:W-:Y:S01]  /*2180*/  BAR.SYNC.DEFER_BLOCKING 0x0 ;  /* 0x0000000000007b1d */ /* 0x000fe20000010000 */
[----:B-1----:R-:W-:Y:S01]  /*2190*/  IADD3 R60, P0, R22, UR4, RZ ;  /* 0x00000004163c7c10 */ /* 0x002fe2000ff1e0ff */
[----:B------:R-:W-:-:S03]  /*21a0*/  UIADD3 UR4, UP0, UR4, 0x800, URZ ;  /* 0x0000080004047890 */ /* 0x000fc6000ff1e03f */
[----:B------:R-:W-:Y:S01]  /*21b0*/  IADD3.X R61, R26, UR5, RZ, P0, !PT ;  /* 0x000000051a3d7c10 */ /* 0x000fe200087fe4ff */
[----:B------:R-:W-:Y:S01]  /*21c0*/  UIADD3.X UR5, URZ, UR5, URZ, UP0, !UPT ;  /* 0x000000053f057290 */ /* 0x000fe200087fe43f */
[----:B------:R-:W-:-:S04]  /*21d0*/  ISETP.GE.U32.AND P0, PT, R94, 0x1e00, PT ;  /* 0x00001e005e00780c */ /* 0x000fc80003f06070 */
[----:B------:R-:W-:Y:S01]  /*21e0*/  ISETP.GE.U32.AND.EX P0, PT, R30, RZ, PT, P0 ;  /* 0x000000ff1e00720c */ /* 0x000fe20003f06100 */
[----:B------:R-:W0:Y:S04]  /*21f0*/  LDS.128 R32, [R20] ;  /* 0x0000000014207984 */ /* 0x000e280000000c00 */
[----:B------:R-:W1:Y:S04]  /*2200*/  LDS.128 R36, [R21+0x2000] ;  /* 0x0020000015247984 */ /* 0x000e680000000c00 */
[----:B0-----:R0:W-:Y:S04]  /*2210*/  @!P1 STG.E.128 desc[UR8][R60.64], R32 ;  /* 0x000000203c009986 */ /* 0x0011e8000c101d08 */
[----:B-1----:R0:W-:Y:S01]  /*2220*/  @!P2 STG.E.128 desc[UR8][R58.64], R36 ;  /* 0x000000243a00a986 */ /* 0x0021e2000c101d08 */
[----:B------:R-:W-:Y:S05]  /*2230*/  @!P0 BRA `(.L_x_1) ;  /* 0xffffffe400d08947 */ /* 0x000fea000383ffff */
[----:B------:R-:W-:Y:S01]  /*2240*/  FADD R6, R31, R40 ;  /* 0x000000281f067221 */ /* 0x000fe20000000000 */
[----:B------:R-:W-:Y:S01]  /*2250*/  FMUL R9, R40, 0.25 ;  /* 0x3e80000028097820 */ /* 0x000fe20000400000 */
[C---:B------:R-:W-:Y:S01]  /*2260*/  FMUL R12, R41.reuse, 0.25 ;  /* 0x3e800000290c7820 */ /* 0x040fe20000400000 */
[----:B------:R-:W-:Y:S01]  /*2270*/  FMUL R13, R42, 0.25 ;  /* 0x3e8000002a0d7820 */ /* 0x000fe20000400000 */
[C---:B------:R-:W-:Y:S01]  /*2280*/  FMUL R7, R6.reuse, 0.25 ;  /* 0x3e80000006077820 */ /* 0x040fe20000400000 */
[C---:B------:R-:W-:Y:S01]  /*2290*/  FSETP.GEU.AND P2, PT, |R6|.reuse, 1.175494350822287508e-38, PT ;  /* 0x008000000600780b */ /* 0x040fe20003f4e200 */
[----:B------:R-:W-:Y:S01]  /*22a0*/  FADD R11, R41, R6 ;  /* 0x00000006290b7221 */ /* 0x000fe20000000000 */
[C---:B------:R-:W-:Y:S01]  /*22b0*/  FSETP.GT.AND P0, PT, |R6|.reuse, 8.50705917302346158658e+37, PT ;  /* 0x7e8000000600780b */ /* 0x040fe20003f04200 */
[----:B------:R-:W-:Y:S01]  /*22c0*/  FADD R80, -R55, R80 ;  /* 0x0000005037507221 */ /* 0x000fe20000000100 */
[----:B------:R-:W-:Y:S01]  /*22d0*/  FSETP.NEU.AND P3, PT, R6, RZ, PT ;  /* 0x000000ff0600720b */ /* 0x000fe20003f6d000 */
[----:B------:R-:W-:Y:S01]  /*22e0*/  FMUL R10, R11, 0.25 ;  /* 0x3e8000000b0a7820 */ /* 0x000fe20000400000 */
[----:B------:R-:W-:Y:S01]  /*22f0*/  FSEL R7, R7, R6, P0 ;  /* 0x0000000607077208 */ /* 0x000fe20000000000 */
[----:B------:R-:W-:Y:S01]  /*2300*/  FADD R14, R42, R11 ;  /* 0x0000000b2a0e7221 */ /* 0x000fe20000000000 */
[----:B------:R-:W-:Y:S01]  /*2310*/  FSETP.GEU.AND P4, PT, |R11|, 1.175494350822287508e-38, PT ;  /* 0x008000000b00780b */ /* 0x000fe20003f8e200 */
[----:B------:R-:W-:Y:S01]  /*2320*/  FMUL R15, R44, 0.25 ;  /* 0x3e8000002c0f7820 */ /* 0x000fe20000400000 */
[----:B------:R-:W-:Y:S01]  /*2330*/  FSEL R40, R9, R40, P0 ;  /* 0x0000002809287208 */ /* 0x000fe20000000000 */
[----:B------:R-:W-:Y:S01]  /*2340*/  FMUL R9, R14, 0.25 ;  /* 0x3e8000000e097820 */ /* 0x000fe20000400000 */
[----:B------:R-:W-:Y:S01]  /*2350*/  BAR.SYNC.DEFER_BLOCKING 0x0 ;  /* 0x0000000000007b1d */ /* 0x000fe20000010000 */
[----:B------:R-:W-:Y:S01]  /*2360*/  @!P2 FMUL R7, R7, 16777216 ;  /* 0x4b8000000707a820 */ /* 0x000fe20000400000 */
[----:B------:R-:W-:Y:S01]  /*2370*/  FSETP.GT.AND P0, PT, |R11|, 8.50705917302346158658e+37, PT ;  /* 0x7e8000000b00780b */ /* 0x000fe20003f04200 */
[----:B------:R-:W-:Y:S01]  /*2380*/  @!P2 FMUL R40, R40, 16777216 ;  /* 0x4b8000002828a820 */ /* 0x000fe20000400000 */
[----:B------:R-:W-:Y:S01]  /*2390*/  FSETP.GT.AND P1, PT, |R14|, 8.50705917302346158658e+37, PT ;  /* 0x7e8000000e00780b */ /* 0x000fe20003f24200 */
[----:B------:R-:W-:Y:S01]  /*23a0*/  FMUL R8, R80, R80 ;  /* 0x0000005050087220 */ /* 0x000fe20000400000 */
[----:B------:R-:W-:Y:S01]  /*23b0*/  FSEL R10, R10, R11, P0 ;  /* 0x0000000b0a0a7208 */ /* 0x000fe20000000000 */
[----:B------:R-:W1:Y:S01]  /*23c0*/  MUFU.RCP R7, R7 ;  /* 0x0000000700077308 */ /* 0x000e620000001000 */
[----:B------:R-:W-:Y:S01]  /*23d0*/  FSEL R41, R12, R41, P0 ;  /* 0x000000290c297208 */ /* 0x000fe20000000000 */
[----:B------:R-:W-:Y:S01]  /*23e0*/  FADD R48, R47, R48 ;  /* 0x000000302f307221 */ /* 0x000fe20000000000 */
[----:B------:R-:W-:Y:S01]  /*23f0*/  FSETP.GEU.AND P0, PT, |R14|, 1.175494350822287508e-38, PT ;  /* 0x008000000e00780b */ /* 0x000fe20003f0e200 */
[----:B------:R-:W-:Y:S01]  /*2400*/  @!P4 FMUL R10, R10, 16777216 ;  /* 0x4b8000000a0ac820 */ /* 0x000fe20000400000 */
[----:B------:R-:W-:Y:S01]  /*2410*/  FSEL R42, R13, R42, P1 ;  /* 0x0000002a0d2a7208 */ /* 0x000fe20000800000 */
[----:B------:R-:W-:Y:S01]  /*2420*/  FADD R13, R43, R14 ;  /* 0x0000000e2b0d7221 */ /* 0x000fe20000000000 */
[----:B------:R-:W-:Y:S01]  /*2430*/  FSEL R9, R9, R14, P1 ;  /* 0x0000000e09097208 */ /* 0x000fe20000800000 */
[----:B------:R-:W-:Y:S01]  /*2440*/  @!P4 FMUL R41, R41, 16777216 ;  /* 0x4b8000002929c820 */ /* 0x000fe20000400000 */
[----:B------:R-:W-:Y:S01]  /*2450*/  FMUL R8, R31, R8 ;  /* 0x000000081f087220 */ /* 0x000fe20000400000 */
[----:B------:R-:W2:Y:S01]  /*2460*/  MUFU.RCP R10, R10 ;  /* 0x0000000a000a7308 */ /* 0x000ea20000001000 */
[C---:B------:R-:W-:Y:S01]  /*2470*/  FSETP.GEU.AND P4, PT, |R13|.reuse, 1.175494350822287508e-38, PT ;  /* 0x008000000d00780b */ /* 0x040fe20003f8e200 */
[----:B------:R-:W-:Y:S01]  /*2480*/  FADD R20, R44, R13 ;  /* 0x0000000d2c147221 */ /* 0x000fe20000000000 */
[C---:B------:R-:W-:Y:S01]  /*2490*/  FMUL R12, R13.reuse, 0.25 ;  /* 0x3e8000000d0c7820 */ /* 0x040fe20000400000 */
[----:B------:R-:W-:Y:S01]  /*24a0*/  FSETP.GT.AND P1, PT, |R13|, 8.50705917302346158658e+37, PT ;  /* 0x7e8000000d00780b */ /* 0x000fe20003f24200 */
[----:B-1----:R-:W-:Y:S01]  /*24b0*/  FMUL R7, R7, R40 ;  /* 0x0000002807077220 */ /* 0x002fe20000400000 */
[----:B------:R-:W-:Y:S01]  /*24c0*/  @!P0 FMUL R9, R9, 16777216 ;  /* 0x4b80000009098820 */ /* 0x000fe20000400000 */
[----:B------:R-:W-:Y:S01]  /*24d0*/  FSETP.GT.AND P2, PT, |R20|, 8.50705917302346158658e+37, PT ;  /* 0x7e8000001400780b */ /* 0x000fe20003f44200 */
[----:B------:R-:W-:Y:S01]  /*24e0*/  @!P0 FMUL R42, R42, 16777216 ;  /* 0x4b8000002a2a8820 */ /* 0x000fe20000400000 */
[----:B------:R-:W-:Y:S01]  /*24f0*/  FSEL R12, R12, R13, P1 ;  /* 0x0000000d0c0c7208 */ /* 0x000fe20000800000 */
[----:B------:R-:W-:Y:S01]  /*2500*/  FADD R19, R45, R20 ;  /* 0x000000142d137221 */ /* 0x000fe20000000000 */
[----:B------:R-:W-:Y:S01]  /*2510*/  FSEL R7, R7, RZ, P3 ;  /* 0x000000ff07077208 */ /* 0x000fe20001800000 */
[----:B------:R-:W1:Y:S01]  /*2520*/  MUFU.RCP R9, R9 ;  /* 0x0000000900097308 */ /* 0x000e620000001000 */
[----:B------:R-:W-:Y:S01]  /*2530*/  FSETP.GEU.AND P3, PT, |R20|, 1.175494350822287508e-38, PT ;  /* 0x008000001400780b */ /* 0x000fe20003f6e200 */
[----:B------:R-:W-:Y:S01]  /*2540*/  @!P4 FMUL R12, R12, 16777216 ;  /* 0x4b8000000c0cc820 */ /* 0x000fe20000400000 */
[----:B--2---:R-:W-:Y:S01]  /*2550*/  FMUL R10, R10, R41 ;  /* 0x000000290a0a7220 */ /* 0x004fe20000400000 */
[----:B------:R-:W-:Y:S01]  /*2560*/  FFMA R80, R80, R7, R55 ;  /* 0x0000000750507223 */ /* 0x000fe20000000037 */
[----:B------:R-:W-:Y:S01]  /*2570*/  FSEL R44, R15, R44, P2 ;  /* 0x0000002c0f2c7208 */ /* 0x000fe20001000000 */
[----:B------:R-:W-:Y:S01]  /*2580*/  FMUL R15, R20, 0.25 ;  /* 0x3e800000140f7820 */ /* 0x000fe20000400000 */
[----:B------:R-:W-:Y:S01]  /*2590*/  FSETP.NEU.AND P0, PT, R11, RZ, PT ;  /* 0x000000ff0b00720b */ /* 0x000fe20003f0d000 */
[----:B------:R-:W-:Y:S01]  /*25a0*/  FADD R81, R81, -R80 ;  /* 0x8000005051517221 */ /* 0x000fe20000000000 */
[----:B------:R-:W-:Y:S01]  /*25b0*/  FMUL R16, R43, 0.25 ;  /* 0x3e8000002b107820 */ /* 0x000fe20000400000 */
[----:B------:R-:W-:Y:S01]  /*25c0*/  FFMA R8, R7, R8, R48 ;  /* 0x0000000807087223 */ /* 0x000fe20000000030 */
[----:B------:R-:W-:Y:S01]  /*25d0*/  FSEL R10, R10, RZ, P0 ;  /* 0x000000ff0a0a7208 */ /* 0x000fe20000000000 */
[----:B------:R-:W-:Y:S01]  /*25e0*/  FMUL R7, R81, R81 ;  /* 0x0000005151077220 */ /* 0x000fe20000400000 */
[----:B------:R-:W-:Y:S01]  /*25f0*/  FSEL R15, R15, R20, P2 ;  /* 0x000000140f0f7208 */ /* 0x000fe20001000000 */
[----:B------:R-:W-:Y:S01]  /*2600*/  FADD R49, R49, R8 ;  /* 0x0000000831317221 */ /* 0x000fe20000000000 */
[C---:B------:R-:W-:Y:S01]  /*2610*/  FSETP.GEU.AND P0, PT, |R19|.reuse, 1.175494350822287508e-38, PT ;  /* 0x008000001300780b */ /* 0x040fe20003f0e200 */
[----:B------:R-:W2:Y:S01]  /*2620*/  MUFU.RCP R12, R12 ;  /* 0x0000000c000c7308 */ /* 0x000ea20000001000 */
[----:B------:R-:W-:Y:S01]  /*2630*/  FSEL R43, R16, R43, P1 ;  /* 0x0000002b102b7208 */ /* 0x000fe20000800000 */
[----:B------:R-:W-:Y:S01]  /*2640*/  FMUL R7, R6, R7 ;  /* 0x0000000706077220 */ /* 0x000fe20000400000 */
[C---:B------:R-:W-:Y:S01]  /*2650*/  FMUL R8, R19.reuse, 0.25 ;  /* 0x3e80000013087820 */ /* 0x040fe20000400000 */
[----:B------:R-:W-:Y:S01]  /*2660*/  FSETP.GT.AND P1, PT, |R19|, 8.50705917302346158658e+37, PT ;  /* 0x7e8000001300780b */ /* 0x000fe20003f24200 */
[----:B------:R-:W-:Y:S01]  /*2670*/  FFMA R81, R81, R10, R80 ;  /* 0x0000000a51517223 */ /* 0x000fe20000000050 */
[----:B------:R-:W-:Y:S01]  /*2680*/  @!P3 FMUL R15, R15, 16777216 ;  /* 0x4b8000000f0fb820 */ /* 0x000fe20000400000 */
[----:B------:R-:W-:Y:S01]  /*2690*/  FMUL R6, R45, 0.25 ;  /* 0x3e8000002d067820 */ /* 0x000fe20000400000 */
[----:B------:R-:W-:Y:S01]  /*26a0*/  FFMA R7, R10, R7, R49 ;  /* 0x000000070a077223 */ /* 0x000fe20000000031 */
[----:B------:R-:W-:Y:S01]  /*26b0*/  FADD R82, R82, -R81 ;  /* 0x8000005152527221 */ /* 0x000fe20000000000 */
[----:B------:R-:W-:Y:S01]  /*26c0*/  FADD R10, R46, R19 ;  /* 0x000000132e0a7221 */ /* 0x000fe20000000000 */
[----:B------:R-:W-:Y:S01]  /*26d0*/  FSEL R8, R8, R19, P1 ;  /* 0x0000001308087208 */ /* 0x000fe20000800000 */
[----:B-1----:R-:W-:Y:S01]  /*26e0*/  FMUL R9, R9, R42 ;  /* 0x0000002a09097220 */ /* 0x002fe20000400000 */
[----:B------:R-:W-:Y:S01]  /*26f0*/  FSETP.NEU.AND P2, PT, R14, RZ, PT ;  /* 0x000000ff0e00720b */ /* 0x000fe20003f4d000 */
[----:B------:R-:W1:Y:S01]  /*2700*/  MUFU.RCP R15, R15 ;  /* 0x0000000f000f7308 */ /* 0x000e620000001000 */
[----:B------:R-:W-:Y:S01]  /*2710*/  FSEL R45, R6, R45, P1 ;  /* 0x0000002d062d7208 */ /* 0x000fe20000800000 */
[----:B------:R-:W-:Y:S01]  /*2720*/  FMUL R6, R82, R82 ;  /* 0x0000005252067220 */ /* 0x000fe20000400000 */
[----:B------:R-:W-:Y:S01]  /*2730*/  @!P3 FMUL R44, R44, 16777216 ;  /* 0x4b8000002c2cb820 */ /* 0x000fe20000400000 */
[----:B------:R-:W-:Y:S01]  /*2740*/  FSETP.GEU.AND P3, PT, |R10|, 1.175494350822287508e-38, PT ;  /* 0x008000000a00780b */ /* 0x000fe20003f6e200 */
[----:B------:R-:W-:Y:S01]  /*2750*/  @!P0 FMUL R8, R8, 16777216 ;  /* 0x4b80000008088820 */ /* 0x000fe20000400000 */
[----:B------:R-:W-:Y:S01]  /*2760*/  @!P4 FMUL R43, R43, 16777216 ;  /* 0x4b8000002b2bc820 */ /* 0x000fe20000400000 */
[----:B------:R-:W-:Y:S01]  /*2770*/  FSEL R9, R9, RZ, P2 ;  /* 0x000000ff09097208 */ /* 0x000fe20001000000 */
[----:B------:R-:W-:Y:S01]  /*2780*/  FADD R50, R50, R7 ;  /* 0x0000000732327221 */ /* 0x000fe20000000000 */
[----:B------:R-:W-:Y:S01]  /*2790*/  FMUL R6, R11, R6 ;  /* 0x000000060b067220 */ /* 0x000fe20000400000 */
[C---:B------:R-:W-:Y:S01]  /*27a0*/  FMUL R7, R10.reuse, 0.25 ;  /* 0x3e8000000a077820 */ /* 0x040fe20000400000 */
[----:B------:R-:W-:Y:S01]  /*27b0*/  FSETP.GT.AND P1, PT, |R10|, 8.50705917302346158658e+37, PT ;  /* 0x7e8000000a00780b */ /* 0x000fe20003f24200 */
[----:B------:R-:W3:Y:S01]  /*27c0*/  SHFL.BFLY PT, R21, R10, 0x10, 0x1f ;  /* 0x0e001f000a157f89 */ /* 0x000ee200000e0000 */
[----:B--2---:R-:W-:Y:S01]  /*27d0*/  FMUL R12, R12, R43 ;  /* 0x0000002b0c0c7220 */ /* 0x004fe20000400000 */
[----:B------:R-:W-:Y:S01]  /*27e0*/  FFMA R82, R82, R9, R81 ;  /* 0x0000000952527223 */ /* 0x000fe20000000051 */
[----:B------:R-:W-:Y:S01]  /*27f0*/  FSETP.NEU.AND P2, PT, R13, RZ, PT ;  /* 0x000000ff0d00720b */ /* 0x000fe20003f4d000 */
[----:B------:R-:W2:Y:S01]  /*2800*/  MUFU.RCP R8, R8 ;  /* 0x0000000800087308 */ /* 0x000ea20000001000 */
[----:B------:R-:W-:Y:S01]  /*2810*/  FFMA R6, R9, R6, R50 ;  /* 0x0000000609067223 */ /* 0x000fe20000000032 */
[----:B------:R-:W-:Y:S01]  /*2820*/  FSEL R9, R7, R10, P1 ;  /* 0x0000000a07097208 */ /* 0x000fe20000800000 */
[--C-:B------:R-:W-:Y:S01]  /*2830*/  FADD R83, R83, -R82.reuse ;  /* 0x8000005253537221 */ /* 0x100fe20000000000 */
[----:B------:R-:W-:Y:S01]  /*2840*/  FSEL R12, R12, RZ, P2 ;  /* 0x000000ff0c0c7208 */ /* 0x000fe20001000000 */
[----:B-1----:R-:W-:Y:S01]  /*2850*/  FMUL R15, R15, R44 ;  /* 0x0000002c0f0f7220 */ /* 0x002fe20000400000 */
[----:B------:R-:W-:Y:S01]  /*2860*/  FSETP.NEU.AND P2, PT, R20, RZ, PT ;  /* 0x000000ff1400720b */ /* 0x000fe20003f4d000 */
[----:B------:R-:W-:Y:S01]  /*2870*/  @!P3 FMUL R9, R9, 16777216 ;  /* 0x4b8000000909b820 */ /* 0x000fe20000400000 */
[C---:B------:R-:W-:Y:S01]  /*2880*/  FMUL R7, R83.reuse, R83 ;  /* 0x0000005353077220 */ /* 0x040fe20000400000 */
[----:B------:R-:W-:Y:S01]  /*2890*/  FFMA R83, R83, R12, R82 ;  /* 0x0000000c53537223 */ /* 0x000fe20000000052 */
[----:B------:R-:W-:Y:S01]  /*28a0*/  @!P0 FMUL R45, R45, 16777216 ;  /* 0x4b8000002d2d8820 */ /* 0x000fe20000400000 */
[----:B------:R-:W-:Y:S01]  /*28b0*/  FSEL R15, R15, RZ, P2 ;  /* 0x000000ff0f0f7208 */ /* 0x000fe20001000000 */
[----:B------:R-:W-:Y:S01]  /*28c0*/  FADD R51, R51, R6 ;  /* 0x0000000633337221 */ /* 0x000fe20000000000 */
[----:B------:R-:W1:Y:S01]  /*28d0*/  MUFU.RCP R9, R9 ;  /* 0x0000000900097308 */ /* 0x000e620000001000 */
[--C-:B------:R-:W-:Y:S01]  /*28e0*/  FADD R84, R84, -R83.reuse ;  /* 0x8000005354547221 */ /* 0x100fe20000000000 */
[----:B------:R-:W-:Y:S01]  /*28f0*/  FMUL R7, R14, R7 ;  /* 0x000000070e077220 */ /* 0x000fe20000400000 */
[----:B------:R-:W-:Y:S01]  /*2900*/  FMUL R11, R46, 0.25 ;  /* 0x3e8000002e0b7820 */ /* 0x000fe20000400000 */
[----:B--2---:R-:W-:Y:S01]  /*2910*/  FMUL R8, R8, R45 ;  /* 0x0000002d08087220 */ /* 0x004fe20000400000 */
[----:B------:R-:W-:Y:S01]  /*2920*/  FSETP.NEU.AND P0, PT, R19, RZ, PT ;  /* 0x000000ff1300720b */ /* 0x000fe20003f0d000 */
[----:B------:R-:W-:Y:S01]  /*2930*/  FFMA R6, R84, R15, R83 ;  /* 0x0000000f54067223 */ /* 0x000fe20000000053 */
[----:B------:R-:W-:Y:S01]  /*2940*/  FFMA R7, R12, R7, R51 ;  /* 0x000000070c077223 */ /* 0x000fe20000000033 */
[----:B------:R-:W-:Y:S01]  /*2950*/  FMUL R84, R84, R84 ;  /* 0x0000005454547220 */ /* 0x000fe20000400000 */
[----:B------:R-:W-:Y:S01]  /*2960*/  FSEL R46, R11, R46, P1 ;  /* 0x0000002e0b2e7208 */ /* 0x000fe20000800000 */
[--C-:B------:R-:W-:Y:S01]  /*2970*/  FADD R85, R85, -R6.reuse ;  /* 0x8000000655557221 */ /* 0x100fe20000000000 */
[----:B------:R-:W-:Y:S01]  /*2980*/  FSEL R8, R8, RZ, P0 ;  /* 0x000000ff08087208 */ /* 0x000fe20000000000 */
[----:B------:R-:W-:Y:S01]  /*2990*/  FADD R52, R52, R7 ;  /* 0x0000000734347221 */ /* 0x000fe20000000000 */
[----:B------:R-:W-:Y:S01]  /*29a0*/  FMUL R84, R13, R84 ;  /* 0x000000540d547220 */ /* 0x000fe20000400000 */
[----:B---3--:R-:W-:Y:S01]  /*29b0*/  FADD R11, R10, R21 ;  /* 0x000000150a0b7221 */ /* 0x008fe20000000000 */
[----:B------:R-:W-:Y:S01]  /*29c0*/  @!P3 FMUL R46, R46, 16777216 ;  /* 0x4b8000002e2eb820 */ /* 0x000fe20000400000 */
[----:B------:R-:W-:Y:S01]  /*29d0*/  FFMA R7, R85, R8, R6 ;  /* 0x0000000855077223 */ /* 0x000fe20000000006 */
[----:B------:R-:W-:Y:S01]  /*29e0*/  FFMA R52, R15, R84, R52 ;  /* 0x000000540f347223 */ /* 0x000fe20000000034 */
[----:B------:R-:W-:Y:S01]  /*29f0*/  FMUL R85, R85, R85 ;  /* 0x0000005555557220 */ /* 0x000fe20000400000 */
[----:B------:R-:W-:Y:S01]  /*2a00*/  FSETP.GEU.AND P2, PT, |R11|, 1.175494350822287508e-38, PT ;  /* 0x008000000b00780b */ /* 0x000fe20003f4e200 */
[----:B-1----:R-:W-:Y:S01]  /*2a10*/  FMUL R9, R9, R46 ;  /* 0x0000002e09097220 */ /* 0x002fe20000400000 */
[----:B------:R-:W-:Y:S01]  /*2a20*/  FSETP.NEU.AND P1, PT, R10, RZ, PT ;  /* 0x000000ff0a00720b */ /* 0x000fe20003f2d000 */
[----:B------:R-:W-:Y:S01]  /*2a30*/  FADD R53, R53, R52 ;  /* 0x0000003435357221 */ /* 0x000fe20000000000 */
[----:B------:R-:W-:Y:S01]  /*2a40*/  FMUL R85, R20, R85 ;  /* 0x0000005514557220 */ /* 0x000fe20000400000 */
[C---:B------:R-:W-:Y:S01]  /*2a50*/  FMUL R6, R11.reuse, 0.25 ;  /* 0x3e8000000b067820 */ /* 0x040fe20000400000 */
[----:B------:R-:W-:Y:S01]  /*2a60*/  FSETP.GT.AND P0, PT, |R11|, 8.50705917302346158658e+37, PT ;  /* 0x7e8000000b00780b */ /* 0x000fe20003f04200 */
[----:B------:R-:W-:Y:S01]  /*2a70*/  FADD R86, R86, -R7 ;  /* 0x8000000756567221 */ /* 0x000fe20000000000 */
[----:B------:R-:W-:Y:S01]  /*2a80*/  FSEL R9, R9, RZ, P1 ;  /* 0x000000ff09097208 */ /* 0x000fe20000800000 */
[----:B------:R-:W-:Y:S01]  /*2a90*/  FFMA R53, R8, R85, R53 ;  /* 0x0000005508357223 */ /* 0x000fe20000000035 */
[----:B------:R-:W-:Y:S01]  /*2aa0*/  FSEL R8, R6, R11, P0 ;  /* 0x0000000b06087208 */ /* 0x000fe20000000000 */
[----:B------:R-:W1:Y:S01]  /*2ab0*/  SHFL.BFLY PT, R12, R11, 0x8, 0x1f ;  /* 0x0d001f000b0c7f89 */ /* 0x000e6200000e0000 */
[----:B------:R-:W-:-:S02]  /*2ac0*/  IMAD.SHL.U32 R15, R88, 0x40, RZ ;  /* 0x00000040580f7824 */ /* 0x000fc400078e00ff */
[C---:B------:R-:W-:Y:S01]  /*2ad0*/  FFMA R7, R86.reuse, R9, R7 ;  /* 0x0000000956077223 */ /* 0x040fe20000000007 */
[----:B------:R-:W-:Y:S01]  /*2ae0*/  FMUL R86, R86, R86 ;  /* 0x0000005656567220 */ /* 0x000fe20000400000 */
[----:B------:R-:W-:Y:S01]  /*2af0*/  @!P2 FMUL R8, R8, 16777216 ;  /* 0x4b8000000808a820 */ /* 0x000fe20000400000 */
[----:B------:R-:W-:Y:S02]  /*2b00*/  FADD R54, R54, R53 ;  /* 0x0000003536367221 */ /* 0x000fe40000000000 */
[----:B------:R-:W2:Y:S01]  /*2b10*/  SHFL.BFLY PT, R6, R7, 0x10, 0x1f ;  /* 0x0e001f0007067f89 */ /* 0x000ea200000e0000 */
[----:B------:R-:W-:Y:S01]  /*2b20*/  FMUL R86, R19, R86 ;  /* 0x0000005613567220 */ /* 0x000fe20000400000 */
[----:B------:R-:W-:Y:S01]  /*2b30*/  @P0 FMUL R21, R21, 0.25 ;  /* 0x3e80000015150820 */ /* 0x000fe20000400000 */
[----:B------:R-:W3:Y:S01]  /*2b40*/  MUFU.RCP R8, R8 ;  /* 0x0000000800087308 */ /* 0x000ee20000001000 */
[----:B------:R-:W-:Y:S01]  /*2b50*/  FSETP.NEU.AND P0, PT, R11, RZ, PT ;  /* 0x000000ff0b00720b */ /* 0x000fe20003f0d000 */
[----:B------:R-:W-:Y:S01]  /*2b60*/  FFMA R54, R9, R86, R54 ;  /* 0x0000005609367223 */ /* 0x000fe20000000036 */
[----:B------:R-:W-:Y:S01]  /*2b70*/  @!P2 FMUL R21, R21, 16777216 ;  /* 0x4b8000001515a820 */ /* 0x000fe20000400000 */
[----:B------:R-:W-:-:S03]  /*2b80*/  ISETP.GE.AND P2, PT, R0, 0x80, PT ;  /* 0x000000800000780c */ /* 0x000fc60003f46270 */
[----:B------:R-:W4:Y:S01]  /*2b90*/  SHFL.BFLY PT, R9, R54, 0x10, 0x1f ;  /* 0x0e001f0036097f89 */ /* 0x000f2200000e0000 */
[----:B-1----:R-:W-:Y:S01]  /*2ba0*/  FADD R19, R11, R12 ;  /* 0x0000000c0b137221 */ /* 0x002fe20000000000 */
[----:B---3--:R-:W-:-:S04]  /*2bb0*/  FMUL R21, R8, R21 ;  /* 0x0000001508157220 */ /* 0x008fc80000400000 */
[----:B------:R-:W-:Y:S02]  /*2bc0*/  FSETP.GEU.AND P1, PT, |R19|, 1.175494350822287508e-38, PT ;  /* 0x008000001300780b */ /* 0x000fe40003f2e200 */
[----:B------:R-:W-:Y:S01]  /*2bd0*/  FSEL R21, R21, RZ, P0 ;  /* 0x000000ff15157208 */ /* 0x000fe20000000000 */
[----:B--2---:R-:W-:Y:S01]  /*2be0*/  FADD R6, -R7, R6 ;  /* 0x0000000607067221 */ /* 0x004fe20000000100 */
[----:B------:R-:W-:-:S03]  /*2bf0*/  FSETP.GT.AND P0, PT, |R19|, 8.50705917302346158658e+37, PT ;  /* 0x7e8000001300780b */ /* 0x000fc60003f04200 */
[C---:B------:R-:W-:Y:S01]  /*2c00*/  FFMA R7, R6.reuse, R21, R7 ;  /* 0x0000001506077223 */ /* 0x040fe20000000007 */
[----:B------:R-:W-:Y:S01]  /*2c10*/  FMUL R13, R6, R6 ;  /* 0x00000006060d7220 */ /* 0x000fe20000400000 */
[----:B------:R-:W-:Y:S01]  /*2c20*/  FMUL R6, R19, 0.25 ;  /* 0x3e80000013067820 */ /* 0x000fe20000400000 */
[----:B----4-:R-:W-:Y:S02]  /*2c30*/  FADD R54, R54, R9 ;  /* 0x0000000936367221 */ /* 0x010fe40000000000 */
[----:B------:R-:W-:Y:S02]  /*2c40*/  FMUL R13, R10, R13 ;  /* 0x0000000d0a0d7220 */ /* 0x000fe40000400000 */
[----:B------:R-:W-:Y:S02]  /*2c50*/  FSEL R9, R6, R19, P0 ;  /* 0x0000001306097208 */ /* 0x000fe40000000000 */
[----:B------:R-:W1:Y:S01]  /*2c60*/  SHFL.BFLY PT, R6, R7, 0x8, 0x1f ;  /* 0x0d001f0007067f89 */ /* 0x000e6200000e0000 */
[----:B------:R-:W-:Y:S01]  /*2c70*/  FFMA R13, R21, R13, R54 ;  /* 0x0000000d150d7223 */ /* 0x000fe20000000036 */
[----:B------:R-:W-:Y:S01]  /*2c80*/  @P0 FMUL R12, R12, 0.25 ;  /* 0x3e8000000c0c0820 */ /* 0x000fe20000400000 */
[----:B------:R-:W-:Y:S01]  /*2c90*/  @!P1 FMUL R9, R9, 16777216 ;  /* 0x4b80000009099820 */ /* 0x000fe20000400000 */
[----:B------:R-:W-:-:S02]  /*2ca0*/  FSETP.NEU.AND P0, PT, R19, RZ, PT ;  /* 0x000000ff1300720b */ /* 0x000fc40003f0d000 */
[----:B------:R-:W2:Y:S01]  /*2cb0*/  SHFL.BFLY PT, R8, R13, 0x8, 0x1f ;  /* 0x0d001f000d087f89 */ /* 0x000ea200000e0000 */
[----:B------:R-:W-:Y:S01]  /*2cc0*/  @!P1 FMUL R12, R12, 16777216 ;  /* 0x4b8000000c0c9820 */ /* 0x000fe20000400000 */
[----:B------:R-:W-:Y:S01]  /*2cd0*/  ISETP.GE.U32.AND P1, PT, R87, 0x8, PT ;  /* 0x000000085700780c */ /* 0x000fe20003f26070 */
[----:B------:R-:W3:Y:S01]  /*2ce0*/  MUFU.RCP R9, R9 ;  /* 0x0000000900097308 */ /* 0x000ee20000001000 */
[----:B------:R-:W-:Y:S01]  /*2cf0*/  SHF.R.U32.HI R87, RZ, 0x3, R87 ;  /* 0x00000003ff577819 */ /* 0x000fe20000011657 */
[----:B-1----:R-:W-:Y:S01]  /*2d00*/  FADD R6, -R7, R6 ;  /* 0x0000000607067221 */ /* 0x002fe20000000100 */
[----:B---3--:R-:W-:-:S03]  /*2d10*/  FMUL R12, R9, R12 ;  /* 0x0000000c090c7220 */ /* 0x008fc60000400000 */
[----:B------:R-:W-:Y:S02]  /*2d20*/  FMUL R10, R6, R6 ;  /* 0x00000006060a7220 */ /* 0x000fe40000400000 */
[----:B------:R-:W-:Y:S01]  /*2d30*/  FSEL R12, R12, RZ, P0 ;  /* 0x000000ff0c0c7208 */ /* 0x000fe20000000000 */
[----:B--2---:R-:W-:Y:S01]  /*2d40*/  FADD R13, R13, R8 ;  /* 0x000000080d0d7221 */ /* 0x004fe20000000000 */
[----:B------:R-:W-:Y:S01]  /*2d50*/  FMUL R10, R11, R10 ;  /* 0x0000000a0b0a7220 */ /* 0x000fe20000400000 */
[----:B------:R-:W-:Y:S02]  /*2d60*/  LOP3.LUT R8, R15, 0x3c, R18, 0xf8, !PT ;  /* 0x0000003c0f087812 */ /* 0x000fe400078ef812 */
[----:B------:R-:W-:Y:S01]  /*2d70*/  FFMA R11, R6, R12, R7 ;  /* 0x0000000c060b7223 */ /* 0x000fe20000000007 */
[----:B------:R-:W-:Y:S02]  /*2d80*/  FFMA R13, R12, R10, R13 ;  /* 0x0000000a0c0d7223 */ /* 0x000fe4000000000d */
[----:B------:R-:W-:Y:S04]  /*2d90*/  @!P1 STS [R8+UR6+0x400], R19 ;  /* 0x0004001308009988 */ /* 0x000fe80008000806 */
[----:B------:R-:W-:Y:S04]  /*2da0*/  @!P1 STS [R8+UR6], R11 ;  /* 0x0000000b08009988 */ /* 0x000fe80008000806 */
[----:B------:R-:W-:Y:S01]  /*2db0*/  @!P1 STS [R8+UR6+0x200], R13 ;  /* 0x0002000d08009988 */ /* 0x000fe20008000806 */
[----:B------:R-:W-:Y:S06]  /*2dc0*/  BAR.SYNC.DEFER_BLOCKING 0x0 ;  /* 0x0000000000007b1d */ /* 0x000fec0000010000 */
[----:B------:R-:W1:Y:S04]  /*2dd0*/  @!P2 LDS R4, [R17+UR6+0x400] ;  /* 0x000400061104a984 */ /* 0x000e680008000800 */
[----:B------:R-:W-:Y:S04]  /*2de0*/  @!P2 LDS R5, [R17+UR6] ;  /* 0x000000061105a984 */ /* 0x000fe80008000800 */
[----:B------:R-:W2:Y:S04]  /*2df0*/  @!P2 LDS R3, [R17+UR6+0x200] ;  /* 0x000200061103a984 */ /* 0x000ea80008000800 */
[----:B-1----:R-:W1:Y:S04]  /*2e00*/  SHFL.BFLY PT, R7, R4, 0x8, 0x1f ;  /* 0x0d001f0004077f89 */ /* 0x002e6800000e0000 */
[----:B--2---:R-:W2:Y:S01]  /*2e10*/  SHFL.BFLY PT, R8, R3, 0x8, 0x1f ;  /* 0x0d001f0003087f89 */ /* 0x004ea200000e0000 */
[----:B-1----:R-:W-:-:S04]  /*2e20*/  FADD R9, R4, R7 ;  /* 0x0000000704097221 */ /* 0x002fc80000000000 */
[C---:B------:R-:W-:Y:S01]  /*2e30*/  FMUL R6, R9.reuse, 0.25 ;  /* 0x3e80000009067820 */ /* 0x040fe20000400000 */
[C---:B------:R-:W-:Y:S01]  /*2e40*/  FSETP.GEU.AND P1, PT, |R9|.reuse, 1.175494350822287508e-38, PT ;  /* 0x008000000900780b */ /* 0x040fe20003f2e200 */
[----:B------:R-:W1:Y:S01]  /*2e50*/  SHFL.BFLY PT, R12, R9, 0x4, 0x1f ;  /* 0x0c801f00090c7f89 */ /* 0x000e6200000e0000 */
[----:B------:R-:W-:Y:S01]  /*2e60*/  FSETP.GT.AND P0, PT, |R9|, 8.50705917302346158658e+37, PT ;  /* 0x7e8000000900780b */ /* 0x000fe20003f04200 */
[----:B--2---:R-:W-:-:S03]  /*2e70*/  FADD R8, R3, R8 ;  /* 0x0000000803087221 */ /* 0x004fc60000000000 */
[----:B------:R-:W-:Y:S02]  /*2e80*/  FSEL R10, R6, R9, P0 ;  /* 0x00000009060a7208 */ /* 0x000fe40000000000 */
[----:B------:R-:W2:Y:S05]  /*2e90*/  SHFL.BFLY PT, R6, R5, 0x8, 0x1f ;  /* 0x0d001f0005067f89 */ /* 0x000eaa00000e0000 */
[----:B------:R-:W-:Y:S02]  /*2ea0*/  @!P1 FMUL R10, R10, 16777216 ;  /* 0x4b8000000a0a9820 */ /* 0x000fe40000400000 */
[----:B------:R-:W-:-:S04]  /*2eb0*/  @P0 FMUL R7, R7, 0.25 ;  /* 0x3e80000007070820 */ /* 0x000fc80000400000 */
[----:B------:R-:W3:Y:S01]  /*2ec0*/  MUFU.RCP R10, R10 ;  /* 0x0000000a000a7308 */ /* 0x000ee20000001000 */
[----:B------:R-:W-:Y:S01]  /*2ed0*/  @!P1 FMUL R7, R7, 16777216 ;  /* 0x4b80000007079820 */ /* 0x000fe20000400000 */
[C---:B------:R-:W-:Y:S01]  /*2ee0*/  FSETP.NEU.AND P1, PT, R9.reuse, RZ, PT ;  /* 0x000000ff0900720b */ /* 0x040fe20003f2d000 */
[----:B-1----:R-:W-:-:S04]  /*2ef0*/  FADD R13, R9, R12 ;  /* 0x0000000c090d7221 */ /* 0x002fc80000000000 */
[C---:B------:R-:W-:Y:S01]  /*2f00*/  FMUL R14, R13.reuse, 0.25 ;  /* 0x3e8000000d0e7820 */ /* 0x040fe20000400000 */
[----:B------:R-:W-:Y:S01]  /*2f10*/  FSETP.GEU.AND P2, PT, |R13|, 1.175494350822287508e-38, PT ;  /* 0x008000000d00780b */ /* 0x000fe20003f4e200 */
[----:B--2---:R-:W-:Y:S01]  /*2f20*/  FADD R6, -R5, R6 ;  /* 0x0000000605067221 */ /* 0x004fe20000000100 */
[----:B------:R-:W-:Y:S01]  /*2f30*/  FSETP.GT.AND P0, PT, |R13|, 8.50705917302346158658e+37, PT ;  /* 0x7e8000000d00780b */ /* 0x000fe20003f04200 */
[----:B---3--:R-:W-:Y:S02]  /*2f40*/  FMUL R7, R10, R7 ;  /* 0x000000070a077220 */ /* 0x008fe40000400000 */
[----:B------:R-:W-:Y:S01]  /*2f50*/  FMUL R11, R6, R6 ;  /* 0x00000006060b7220 */ /* 0x000fe20000400000 */
[----:B------:R-:W1:Y:S01]  /*2f60*/  SHFL.BFLY PT, R10, R13, 0x2, 0x1f ;  /* 0x0c401f000d0a7f89 */ /* 0x000e6200000e0000 */
[----:B------:R-:W-:Y:S02]  /*2f70*/  FSEL R14, R14, R13, P0 ;  /* 0x0000000d0e0e7208 */ /* 0x000fe40000000000 */
[----:B------:R-:W-:Y:S01]  /*2f80*/  FSEL R7, R7, RZ, P1 ;  /* 0x000000ff07077208 */ /* 0x000fe20000800000 */
[----:B------:R-:W-:Y:S01]  /*2f90*/  FMUL R11, R4, R11 ;  /* 0x0000000b040b7220 */ /* 0x000fe20000400000 */
[----:B------:R-:W-:-:S02]  /*2fa0*/  FSETP.NEU.AND P1, PT, R13, RZ, PT ;  /* 0x000000ff0d00720b */ /* 0x000fc40003f2d000 */
[----:B------:R-:W-:Y:S01]  /*2fb0*/  @!P2 FMUL R14, R14, 16777216 ;  /* 0x4b8000000e0ea820 */ /* 0x000fe20000400000 */
[----:B------:R-:W-:Y:S01]  /*2fc0*/  FFMA R5, R6, R7, R5 ;  /* 0x0000000706057223 */ /* 0x000fe20000000005 */
[----:B------:R-:W-:Y:S01]  /*2fd0*/  FFMA R8, R7, R11, R8 ;  /* 0x0000000b07087223 */ /* 0x000fe20000000008 */
[----:B------:R-:W-:Y:S01]  /*2fe0*/  @P0 FMUL R12, R12, 0.25 ;  /* 0x3e8000000c0c0820 */ /* 0x000fe20000400000 */
[----:B------:R-:W2:Y:S02]  /*2ff0*/  MUFU.RCP R7, R14 ;  /* 0x0000000e00077308 */ /* 0x000ea40000001000 */
[----:B------:R-:W3:Y:S01]  /*3000*/  SHFL.BFLY PT, R4, R5, 0x4, 0x1f ;  /* 0x0c801f0005047f89 */ /* 0x000ee200000e0000 */
[----:B------:R-:W-:-:S03]  /*3010*/  @!P2 FMUL R12, R12, 16777216 ;  /* 0x4b8000000c0ca820 */ /* 0x000fc60000400000 */
[----:B------:R-:W4:Y:S01]  /*3020*/  SHFL.BFLY PT, R3, R8, 0x4, 0x1f ;  /* 0x0c801f0008037f89 */ /* 0x000f2200000e0000 */
[----:B-1----:R-:W-:Y:S01]  /*3030*/  FADD R11, R13, R10 ;  /* 0x0000000a0d0b7221 */ /* 0x002fe20000000000 */
[----:B--2---:R-:W-:-:S03]  /*3040*/  FMUL R7, R7, R12 ;  /* 0x0000000c07077220 */ /* 0x004fc60000400000 */
[C---:B------:R-:W-:Y:S01]  /*3050*/  FMUL R12, R11.reuse, 0.25 ;  /* 0x3e8000000b0c7820 */ /* 0x040fe20000400000 */
[C---:B------:R-:W-:Y:S01]  /*3060*/  FSETP.GEU.AND P2, PT, |R11|.reuse, 1.175494350822287508e-38, PT ;  /* 0x008000000b00780b */ /* 0x040fe20003f4e200 */
[----:B------:R-:W1:Y:S01]  /*3070*/  SHFL.BFLY PT, R14, R11, 0x1, 0x1f ;  /* 0x0c201f000b0e7f89 */ /* 0x000e6200000e0000 */
[----:B------:R-:W-:Y:S02]  /*3080*/  FSETP.GT.AND P0, PT, |R11|, 8.50705917302346158658e+37, PT ;  /* 0x7e8000000b00780b */ /* 0x000fe40003f04200 */
[----:B------:R-:W-:Y:S02]  /*3090*/  FSEL R7, R7, RZ, P1 ;  /* 0x000000ff07077208 */ /* 0x000fe40000800000 */
[----:B------:R-:W-:Y:S01]  /*30a0*/  FSEL R12, R12, R11, P0 ;  /* 0x0000000b0c0c7208 */ /* 0x000fe20000000000 */
[----:B---3--:R-:W-:-:S04]  /*30b0*/  FADD R4, -R5, R4 ;  /* 0x0000000405047221 */ /* 0x008fc80000000100 */
[----:B------:R-:W-:Y:S01]  /*30c0*/  FMUL R6, R4, R4 ;  /* 0x0000000404067220 */ /* 0x000fe20000400000 */
[----:B----4-:R-:W-:Y:S01]  /*30d0*/  FADD R8, R8, R3 ;  /* 0x0000000308087221 */ /* 0x010fe20000000000 */
[----:B------:R-:W-:Y:S01]  /*30e0*/  FFMA R4, R4, R7, R5 ;  /* 0x0000000704047223 */ /* 0x000fe20000000005 */
[----:B------:R-:W-:Y:S01]  /*30f0*/  @!P2 FMUL R12, R12, 16777216 ;  /* 0x4b8000000c0ca820 */ /* 0x000fe20000400000 */
[----:B------:R-:W-:Y:S01]  /*3100*/  FMUL R6, R9, R6 ;  /* 0x0000000609067220 */ /* 0x000fe20000400000 */
[----:B------:R-:W-:Y:S01]  /*3110*/  @P0 FMUL R10, R10, 0.25 ;  /* 0x3e8000000a0a0820 */ /* 0x000fe20000400000 */
[----:B------:R-:W-:Y:S01]  /*3120*/  FSETP.NEU.AND P0, PT, R11, RZ, PT ;  /* 0x000000ff0b00720b */ /* 0x000fe20003f0d000 */
[----:B------:R-:W2:Y:S01]  /*3130*/  SHFL.BFLY PT, R3, R4, 0x2, 0x1f ;  /* 0x0c401f0004037f89 */ /* 0x000ea200000e0000 */
[----:B------:R-:W-:Y:S01]  /*3140*/  FFMA R6, R7, R6, R8 ;  /* 0x0000000607067223 */ /* 0x000fe20000000008 */
[----:B------:R-:W-:Y:S01]  /*3150*/  @!P2 FMUL R10, R10, 16777216 ;  /* 0x4b8000000a0aa820 */ /* 0x000fe20000400000 */
[----:B------:R-:W3:Y:S03]  /*3160*/  MUFU.RCP R7, R12 ;  /* 0x0000000c00077308 */ /* 0x000ee60000001000 */
[----:B------:R-:W4:Y:S01]  /*3170*/  SHFL.BFLY PT, R5, R6, 0x2, 0x1f ;  /* 0x0c401f0006057f89 */ /* 0x000f2200000e0000 */
[----:B---3--:R-:W-:Y:S01]  /*3180*/  FMUL R7, R7, R10 ;  /* 0x0000000a07077220 */ /* 0x008fe20000400000 */
[----:B-1----:R-:W-:-:S04]  /*3190*/  FADD R10, R11, R14 ;  /* 0x0000000e0b0a7221 */ /* 0x002fc80000000000 */
[----:B------:R-:W-:Y:S01]  /*31a0*/  FSEL R7, R7, RZ, P0 ;  /* 0x000000ff07077208 */ /* 0x000fe20000000000 */
[----:B--2---:R-:W-:Y:S01]  /*31b0*/  FADD R3, -R4, R3 ;  /* 0x0000000304037221 */ /* 0x004fe20000000100 */
[C---:B------:R-:W-:Y:S02]  /*31c0*/  FSETP.GEU.AND P1, PT, |R10|.reuse, 1.175494350822287508e-38, PT ;  /* 0x008000000a00780b */ /* 0x040fe40003f2e200 */
[----:B------:R-:W-:Y:S01]  /*31d0*/  FSETP.GT.AND P0, PT, |R10|, 8.50705917302346158658e+37, PT ;  /* 0x7e8000000a00780b */ /* 0x000fe20003f04200 */
[C---:B------:R-:W-:Y:S01]  /*31e0*/  FFMA R4, R3.reuse, R7, R4 ;  /* 0x0000000703047223 */ /* 0x040fe20000000004 */
[----:B------:R-:W-:Y:S01]  /*31f0*/  FMUL R8, R3, R3 ;  /* 0x0000000303087220 */ /* 0x000fe20000400000 */
[----:B----4-:R-:W-:Y:S01]  /*3200*/  FADD R6, R6, R5 ;  /* 0x0000000506067221 */ /* 0x010fe20000000000 */
[----:B------:R-:W-:Y:S02]  /*3210*/  FMUL R5, R10, 0.25 ;  /* 0x3e8000000a057820 */ /* 0x000fe40000400000 */
[----:B------:R-:W-:Y:S01]  /*3220*/  FMUL R8, R13, R8 ;  /* 0x000000080d087220 */ /* 0x000fe20000400000 */
[----:B------:R-:W1:Y:S02]  /*3230*/  SHFL.BFLY PT, R3, R4, 0x1, 0x1f ;  /* 0x0c201f0004037f89 */ /* 0x000e6400000e0000 */
[----:B------:R-:W-:Y:S01]  /*3240*/  FSEL R9, R5, R10, P0 ;  /* 0x0000000a05097208 */ /* 0x000fe20000000000 */
[----:B------:R-:W-:-:S03]  /*3250*/  FFMA R6, R7, R8, R6 ;  /* 0x0000000807067223 */ /* 0x000fc60000000006 */
[----:B------:R-:W-:Y:S01]  /*3260*/  @P0 FMUL R14, R14, 0.25 ;  /* 0x3e8000000e0e0820 */ /* 0x000fe20000400000 */
[----:B------:R-:W-:Y:S01]  /*3270*/  @!P1 FMUL R9, R9, 16777216 ;  /* 0x4b80000009099820 */ /* 0x000fe20000400000 */
[----:B------:R-:W2:Y:S01]  /*3280*/  SHFL.BFLY PT, R5, R6, 0x1, 0x1f ;  /* 0x0c201f0006057f89 */ /* 0x000ea200000e0000 */
[----:B------:R-:W-:Y:S01]  /*3290*/  LOP3.LUT P0, RZ, R0, 0xf, RZ, 0xc0, !PT ;  /* 0x0000000f00ff7812 */ /* 0x000fe2000780c0ff */
[----:B------:R-:W-:Y:S01]  /*32a0*/  @!P1 FMUL R14, R14, 16777216 ;  /* 0x4b8000000e0e9820 */ /* 0x000fe20000400000 */
[----:B------:R-:W-:Y:S02]  /*32b0*/  FSETP.NEU.AND P1, PT, R10, RZ, PT ;  /* 0x000000ff0a00720b */ /* 0x000fe40003f2d000 */
[----:B------:R-:W3:Y:S01]  /*32c0*/  MUFU.RCP R9, R9 ;  /* 0x0000000900097308 */ /* 0x000ee20000001000 */
[----:B------:R-:W-:Y:S01]  /*32d0*/  ISETP.LT.AND P0, PT, R0, 0x80, !P0 ;  /* 0x000000800000780c */ /* 0x000fe20004701270 */
[----:B-1----:R-:W-:-:S12]  /*32e0*/  FADD R3, -R4, R3 ;  /* 0x0000000304037221 */ /* 0x002fd80000000100 */
[----:B------:R-:W-:Y:S01]  /*32f0*/  @P0 STS [R17+UR6+0x400], R10 ;  /* 0x0004000a11000988 */ /* 0x000fe20008000806 */
[----:B---3--:R-:W-:Y:S01]  /*3300*/  FMUL R14, R9, R14 ;  /* 0x0000000e090e7220 */ /* 0x008fe20000400000 */
[----:B------:R-:W-:Y:S01]  /*3310*/  FMUL R0, R3, R3 ;  /* 0x0000000303007220 */ /* 0x000fe20000400000 */
[----:B--2---:R-:W-:-:S03]  /*3320*/  FADD R5, R6, R5 ;  /* 0x0000000506057221 */ /* 0x004fc60000000000 */
[----:B------:R-:W-:Y:S01]  /*3330*/  FSEL R14, R14, RZ, P1 ;  /* 0x000000ff0e0e7208 */ /* 0x000fe20000800000 */
[----:B------:R-:W-:Y:S01]  /*3340*/  FMUL R11, R11, R0 ;  /* 0x000000000b0b7220 */ /* 0x000fe20000400000 */
[----:B------:R-:W1:Y:S03]  /*3350*/  LDC.64 R6, c[0x0][0x240] ;  /* 0x00009000ff067b82 */ /* 0x000e660000000a00 */
[----:B------:R-:W-:Y:S01]  /*3360*/  FFMA R0, R3, R14, R4 ;  /* 0x0000000e03007223 */ /* 0x000fe20000000004 */
[----:B------:R-:W-:-:S04]  /*3370*/  FFMA R14, R14, R11, R5 ;  /* 0x0000000b0e0e7223 */ /* 0x000fc80000000005 */
[----:B------:R-:W-:Y:S01]  /*3380*/  @P0 STS [R17+UR6], R0 ;  /* 0x0000000011000988 */ /* 0x000fe20008000806 */
[----:B------:R-:W2:Y:S03]  /*3390*/  LDC.64 R4, c[0x0][0x238] ;  /* 0x00008e00ff047b82 */ /* 0x000ea60000000a00 */
[----:B------:R-:W-:Y:S05]  /*33a0*/  @P0 STS [R17+UR6+0x200], R14 ;  /* 0x0002000e11000988 */ /* 0x000fea0008000806 */
[----:B------:R-:W-:Y:S01]  /*33b0*/  BAR.SYNC.DEFER_BLOCKING 0x0 ;  /* 0x0000000000007b1d */ /* 0x000fe20000010000 */
[----:B------:R-:W-:-:S04]  /*33c0*/  LOP3.LUT P0, RZ, R87, 0x3c, R18, 0xf8, !PT ;  /* 0x0000003c57ff7812 */ /* 0x000fc8000780f812 */
[C---:B------:R-:W-:Y:S01]  /*33d0*/  ISETP.LT.AND P0, PT, R2.reuse, 0x400, !P0 ;  /* 0x000004000200780c */ /* 0x040fe20004701270 */
[----:B-1----:R-:W-:-:S04]  /*33e0*/  IMAD.WIDE R6, R2, 0x4, R6 ;  /* 0x0000000402067825 */ /* 0x002fc800078e0206 */
[----:B--2---:R-:W-:Y:S01]  /*33f0*/  IMAD.WIDE R4, R2, 0x4, R4 ;  /* 0x0000000402047825 */ /* 0x004fe200078e0204 */
[----:B------:R-:W1:Y:S04]  /*3400*/  LDS R3, [R15+UR6] ;  /* 0x000000060f037984 */ /* 0x000e680008000800 */
[----:B------:R-:W2:Y:S04]  /*3410*/  LDS R9, [R15+UR6+0x200] ;  /* 0x000200060f097984 */ /* 0x000ea80008000800 */
[----:B-1----:R1:W-:Y:S04]  /*3420*/  @P0 STG.E desc[UR8][R4.64], R3 ;  /* 0x0000000304000986 */ /* 0x0023e8000c101908 */
[----:B--2---:R1:W-:Y:S01]  /*3430*/  @P0 STG.E desc[UR8][R6.64], R9 ;  /* 0x0000000906000986 */ /* 0x0043e2000c101908 */
[----:B------:R-:W-:Y:S05]  /*3440*/  @!P0 EXIT ;  /* 0x000000000000894d */ /* 0x000fea0003800000 */
[----:B------:R-:W0:Y:S01]  /*3450*/  LDS R15, [R15+UR6+0x400] ;  /* 0x000400060f0f7984 */ /* 0x000e220008000800 */
[----:B-1----:R-:W1:Y:S02]  /*3460*/  LDC.64 R4, c[0x0][0x248] ;  /* 0x00009200ff047b82 */ /* 0x002e640000000a00 */
[----:B-1----:R-:W-:-:S05]  /*3470*/  IMAD.WIDE R2, R2, 0x4, R4 ;  /* 0x0000000402027825 */ /* 0x002fca00078e0204 */
[----:B0-----:R-:W-:Y:S01]  /*3480*/  STG.E desc[UR8][R2.64], R15 ;  /* 0x0000000f02007986 */ /* 0x001fe2000c101908 */
[----:B------:R-:W-:Y:S05]  /*3490*/  EXIT ;  /* 0x000000000000794d */ /* 0x000fea0003800000 */
.L_x_2:
[----:B------:R-:W-:-:S00]  /*34a0*/  BRA `(.L_x_2) ;  /* 0xfffffffc00fc7947 */ /* 0x000fc0000383ffff */
[----:B------:R-:W-:-:S00]  /*34b0*/  NOP ;  /* 0x0000000000007918 */ /* 0x000fc00000000000 */
        /* <DEDUP_REMOVED lines=12> */
.L_x_3:


//--------------------- .nv.shared.triton_red_fused__unsafe_index_add_convolution_native_group_norm_32 --------------------------
	.section	.nv.shared.triton_red_fused__unsafe_index_add_convolution_native_group_norm_32,"aw",@nobits
	.sectionflags	@""
	.align	16
	.zero		1024


//--------------------- .nv.constant0.triton_red_fused__unsafe_index_add_convolution_native_group_norm_32 --------------------------
	.section	.nv.constant0.triton_red_fused__unsafe_index_add_convolution_native_group_norm_32,"a",@progbits
	.sectionflags	@""
	.align	4
.nv.constant0.triton_red_fused__unsafe_index_add_convolution_native_group_norm_32:
	.zero		600
